	.target	sm_90a

	.elftype	@"ET_EXEC"


//--------------------- .note.nv.tkinfo           --------------------------
	.section	.note.nv.tkinfo,"",@"SHT_NOTE"
	.sectionflags	@"SHF_NOTE_NV_TKINFO"
	.tkinfo
        /*0018*/ 	.word	0x00000002
        /*0030*/ 	.string	""
        /*0030*/ 	.string	"ptxas"
        /*0030*/ 	.string	"Cuda compilation tools, release 13.0, V13.0.88"
        /*0030*/ 	.string	"Build cuda_13.0.r13.0/compiler.36424714_0"
        /*0030*/ 	.string	"-v  -suppress-debug-info  -lineinfo  -arch sm_90a "



//--------------------- .note.nv.cuinfo           --------------------------
	.section	.note.nv.cuinfo,"",@"SHT_NOTE"
	.sectionflags	@"SHF_NOTE_NV_CUINFO"
        /*0018*/ 	.short	0x0002
        /*001a*/ 	.short	0x005a
        /*001c*/ 	.short	0x0082
	.zero		2


//--------------------- .nv.info                  --------------------------
	.section	.nv.info,"",@"SHT_CUDA_INFO"
	.align	4


	//----- nvinfo : EIATTR_REGCOUNT
	.align		4
        /*0000*/ 	.byte	0x04, 0x2f
        /*0002*/ 	.short	(.L_1 - .L_0)
	.align		4
.L_0:
        /*0004*/ 	.word	index@(gluon_wgmma)
        /*0008*/ 	.word	0x0000009a


	//----- nvinfo : EIATTR_FRAME_SIZE
	.align		4
.L_1:
        /*000c*/ 	.byte	0x04, 0x11
        /*000e*/ 	.short	(.L_3 - .L_2)
	.align		4
.L_2:
        /*0010*/ 	.word	index@(gluon_wgmma)
        /*0014*/ 	.word	0x00000000


	//----- nvinfo : EIATTR_MIN_STACK_SIZE
	.align		4
.L_3:
        /*0018*/ 	.byte	0x04, 0x12
        /*001a*/ 	.short	(.L_5 - .L_4)
	.align		4
.L_4:
        /*001c*/ 	.word	index@(gluon_wgmma)
        /*0020*/ 	.word	0x00000000
.L_5:


//--------------------- .nv.compat                --------------------------
	.section	.nv.compat,"",@"SHT_CUDA_COMPAT_INFO"
	.align	4
        /*0000*/ 	.byte	0x02, 0x09, 0x01, 0x00, 0x02, 0x02, 0x04, 0x00, 0x02, 0x05, 0x05, 0x00, 0x03, 0x07, 0x01, 0x01
        /*0010*/ 	.byte	0x02, 0x03, 0x03, 0x00, 0x02, 0x06, 0x01, 0x00, 0x04, 0x0b, 0x08, 0x00, 0x00, 0x00, 0x00, 0x00
        /*0020*/ 	.byte	0x00, 0x00, 0x00, 0x00


//--------------------- .nv.info.gluon_wgmma      --------------------------
	.section	.nv.info.gluon_wgmma,"",@"SHT_CUDA_INFO"
	.sectionflags	@""
	.align	4


	//----- nvinfo : EIATTR_CUDA_API_VERSION
	.align		4
        /*0000*/ 	.byte	0x04, 0x37
        /*0002*/ 	.short	(.L_7 - .L_6)
.L_6:
        /*0004*/ 	.word	0x00000082


	//----- nvinfo : EIATTR_KPARAM_INFO
	.align		4
.L_7:
        /*0008*/ 	.byte	0x04, 0x17
        /*000a*/ 	.short	(.L_9 - .L_8)
.L_8:
        /*000c*/ 	.word	0x00000000
        /*0010*/ 	.short	0x000a
        /*0012*/ 	.short	0x0048
        /*0014*/ 	.byte	0x00, 0xf4, 0x21, 0x00


	//----- nvinfo : EIATTR_KPARAM_INFO
	.align		4
.L_9:
        /*0018*/ 	.byte	0x04, 0x17
        /*001a*/ 	.short	(.L_11 - .L_10)
.L_10:
        /*001c*/ 	.word	0x00000000
        /*0020*/ 	.short	0x0009
        /*0022*/ 	.short	0x0040
        /*0024*/ 	.byte	0x00, 0xf4, 0x21, 0x00


	//----- nvinfo : EIATTR_KPARAM_INFO
	.align		4
.L_11:
        /*0028*/ 	.byte	0x04, 0x17
        /*002a*/ 	.short	(.L_13 - .L_12)
.L_12:
        /*002c*/ 	.word	0x00000000
        /*0030*/ 	.short	0x0008
        /*0032*/ 	.short	0x0038
        /*0034*/ 	.byte	0x00, 0xf0, 0x21, 0x00


	//----- nvinfo : EIATTR_KPARAM_INFO
	.align		4
.L_13:
        /*0038*/ 	.byte	0x04, 0x17
        /*003a*/ 	.short	(.L_15 - .L_14)
.L_14:
        /*003c*/ 	.word	0x00000000
        /*0040*/ 	.short	0x0007
        /*0042*/ 	.short	0x0030
        /*0044*/ 	.byte	0x00, 0xf0, 0x21, 0x00


	//----- nvinfo : EIATTR_KPARAM_INFO
	.align		4
.L_15:
        /*0048*/ 	.byte	0x04, 0x17
        /*004a*/ 	.short	(.L_17 - .L_16)
.L_16:
        /*004c*/ 	.word	0x00000000
        /*0050*/ 	.short	0x0006
        /*0052*/ 	.short	0x0028
        /*0054*/ 	.byte	0x00, 0xf0, 0x21, 0x00


	//----- nvinfo : EIATTR_KPARAM_INFO
	.align		4
.L_17:
        /*0058*/ 	.byte	0x04, 0x17
        /*005a*/ 	.short	(.L_19 - .L_18)
.L_18:
        /*005c*/ 	.word	0x00000000
        /*0060*/ 	.short	0x0005
        /*0062*/ 	.short	0x0020
        /*0064*/ 	.byte	0x00, 0xf0, 0x11, 0x00


	//----- nvinfo : EIATTR_KPARAM_INFO
	.align		4
.L_19:
        /*0068*/ 	.byte	0x04, 0x17
        /*006a*/ 	.short	(.L_21 - .L_20)
.L_20:
        /*006c*/ 	.word	0x00000000
        /*0070*/ 	.short	0x0004
        /*0072*/ 	.short	0x001c
        /*0074*/ 	.byte	0x00, 0xf0, 0x11, 0x00


	//----- nvinfo : EIATTR_KPARAM_INFO
	.align		4
.L_21:
        /*0078*/ 	.byte	0x04, 0x17
        /*007a*/ 	.short	(.L_23 - .L_22)
.L_22:
        /*007c*/ 	.word	0x00000000
        /*0080*/ 	.short	0x0003
        /*0082*/ 	.short	0x0018
        /*0084*/ 	.byte	0x00, 0xf0, 0x11, 0x00


	//----- nvinfo : EIATTR_KPARAM_INFO
	.align		4
.L_23:
        /*0088*/ 	.byte	0x04, 0x17
        /*008a*/ 	.short	(.L_25 - .L_24)
.L_24:
        /*008c*/ 	.word	0x00000000
        /*0090*/ 	.short	0x0002
        /*0092*/ 	.short	0x0010
        /*0094*/ 	.byte	0x00, 0xf4, 0x21, 0x00


	//----- nvinfo : EIATTR_KPARAM_INFO
	.align		4
.L_25:
        /*0098*/ 	.byte	0x04, 0x17
        /*009a*/ 	.short	(.L_27 - .L_26)
.L_26:
        /*009c*/ 	.word	0x00000000
        /*00a0*/ 	.short	0x0001
        /*00a2*/ 	.short	0x0008
        /*00a4*/ 	.byte	0x00, 0xf4, 0x21, 0x00


	//----- nvinfo : EIATTR_KPARAM_INFO
	.align		4
.L_27:
        /*00a8*/ 	.byte	0x04, 0x17
        /*00aa*/ 	.short	(.L_29 - .L_28)
.L_28:
        /*00ac*/ 	.word	0x00000000
        /*00b0*/ 	.short	0x0000
        /*00b2*/ 	.short	0x0000
        /*00b4*/ 	.byte	0x00, 0xf4, 0x21, 0x00


	//----- nvinfo : EIATTR_SPARSE_MMA_MASK
	.align		4
.L_29:
        /*00b8*/ 	.byte	0x03, 0x50
        /*00ba*/ 	.short	0x0000


	//----- nvinfo : EIATTR_MAXREG_COUNT
	.align		4
        /*00bc*/ 	.byte	0x03, 0x1b
        /*00be*/ 	.short	0x00ff


	//----- nvinfo : EIATTR_NUM_BARRIERS
	.align		4
        /*00c0*/ 	.byte	0x02, 0x4c
        /*00c2*/ 	.byte	0x01
	.zero		1


	//----- nvinfo : EIATTR_MERCURY_ISA_VERSION
	.align		4
        /*00c4*/ 	.byte	0x03, 0x5f
        /*00c6*/ 	.short	0x0101


	//----- nvinfo : EIATTR_INT_WARP_WIDE_INSTR_OFFSETS
	.align		4
        /*00c8*/ 	.byte	0x04, 0x31
        /*00ca*/ 	.short	(.L_31 - .L_30)


	//   ....[0]....
.L_30:
        /*00cc*/ 	.word	0x00001220


	//   ....[1]....
        /*00d0*/ 	.word	0x00001270


	//   ....[2]....
        /*00d4*/ 	.word	0x00001bf0


	//   ....[3]....
        /*00d8*/ 	.word	0x00001c00


	//   ....[4]....
        /*00dc*/ 	.word	0x00001cc0


	//   ....[5]....
        /*00e0*/ 	.word	0x00001cf0


	//   ....[6]....
        /*00e4*/ 	.word	0x00002350


	//   ....[7]....
        /*00e8*/ 	.word	0x00002390


	//----- nvinfo : EIATTR_COOP_GROUP_MASK_REGIDS
	.align		4
.L_31:
        /*00ec*/ 	.byte	0x04, 0x29
        /*00ee*/ 	.short	(.L_33 - .L_32)


	//   ....[0]....
.L_32:
        /*00f0*/ 	.word	0xffffffff


	//   ....[1]....
        /*00f4*/ 	.word	0xffffffff


	//   ....[2]....
        /*00f8*/ 	.word	0xffffffff


	//   ....[3]....
        /*00fc*/ 	.word	0xffffffff


	//----- nvinfo : EIATTR_COOP_GROUP_INSTR_OFFSETS
	.align		4
.L_33:
        /*0100*/ 	.byte	0x04, 0x28
        /*0102*/ 	.short	(.L_35 - .L_34)


	//   ....[0]....
.L_34:
        /*0104*/ 	.word	0x00000130


	//   ....[1]....
        /*0108*/ 	.word	0x000006e0


	//   ....[2]....
        /*010c*/ 	.word	0x00000cb0


	//   ....[3]....
        /*0110*/ 	.word	0x00001d90


	//----- nvinfo : EIATTR_MBARRIER_INSTR_OFFSETS
	.align		4
.L_35:
        /*0114*/ 	.byte	0x04, 0x39
        /*0116*/ 	.short	(.L_37 - .L_36)


	//   ....[0]....
.L_36:
        /*0118*/ 	.word	0x00001290
        /*011c*/ 	.word	0x000000ff
        /*0120*/ 	.word	0x0000c000
        /*0124*/ 	.short	0x0100
        /*0126*/ 	.byte	0x08
	.zero		1


	//   ....[1]....
        /*0128*/ 	.word	0x00001d70
        /*012c*/ 	.word	0x000000ff
        /*0130*/ 	.word	0x0000c000
        /*0134*/ 	.short	0x010a
        /*0136*/ 	.byte	0x08
	.zero		1


	//   ....[2]....
        /*0138*/ 	.word	0x000021a0
        /*013c*/ 	.word	0x000000ff
        /*0140*/ 	.word	0x0000c000
        /*0144*/ 	.short	0x0108
        /*0146*/ 	.byte	0x08
	.zero		1


	//   ....[3]....
        /*0148*/ 	.word	0x00002aa0
        /*014c*/ 	.word	0x000000ff
        /*0150*/ 	.word	0x0000c000
        /*0154*/ 	.short	0x010a
        /*0156*/ 	.byte	0x08
	.zero		1


	//----- nvinfo : EIATTR_NUM_MBARRIERS
	.align		4
.L_37:
        /*0158*/ 	.byte	0x03, 0x38
        /*015a*/ 	.short	0x0001


	//----- nvinfo : EIATTR_EXIT_INSTR_OFFSETS
	.align		4
        /*015c*/ 	.byte	0x04, 0x1c
        /*015e*/ 	.short	(.L_39 - .L_38)


	//   ....[0]....
.L_38:
        /*0160*/ 	.word	0x00002a90


	//----- nvinfo : EIATTR_REQNTID
	.align		4
.L_39:
        /*0164*/ 	.byte	0x04, 0x10
        /*0166*/ 	.short	(.L_41 - .L_40)
.L_40:
        /*0168*/ 	.word	0x00000100
        /*016c*/ 	.word	0x00000001
        /*0170*/ 	.word	0x00000001


	//----- nvinfo : EIATTR_CRS_STACK_SIZE
	.align		4
.L_41:
        /*0174*/ 	.byte	0x04, 0x1e
        /*0176*/ 	.short	(.L_43 - .L_42)
.L_42:
        /*0178*/ 	.word	0x00000000


	//----- nvinfo : EIATTR_CBANK_PARAM_SIZE
	.align		4
.L_43:
        /*017c*/ 	.byte	0x03, 0x19
        /*017e*/ 	.short	0x0050


	//----- nvinfo : EIATTR_PARAM_CBANK
	.align		4
        /*0180*/ 	.byte	0x04, 0x0a
        /*0182*/ 	.short	(.L_45 - .L_44)
	.align		4
.L_44:
        /*0184*/ 	.word	index@(.nv.constant0.gluon_wgmma)
        /*0188*/ 	.short	0x0210
        /*018a*/ 	.short	0x0050


	//----- nvinfo : EIATTR_SW_WAR
	.align		4
.L_45:
        /*018c*/ 	.byte	0x04, 0x36
        /*018e*/ 	.short	(.L_47 - .L_46)
.L_46:
        /*0190*/ 	.word	0x00000008
.L_47:


//--------------------- .nv.callgraph             --------------------------
	.section	.nv.callgraph,"",@"SHT_CUDA_CALLGRAPH"
	.align	4
	.sectionentsize	8
	.align		4
        /*0000*/ 	.word	0x00000000
	.align		4
        /*0004*/ 	.word	0xffffffff
	.align		4
        /*0008*/ 	.word	0x00000000
	.align		4
        /*000c*/ 	.word	0xfffffffe
	.align		4
        /*0010*/ 	.word	0x00000000
	.align		4
        /*0014*/ 	.word	0xfffffffd
	.align		4
        /*0018*/ 	.word	0x00000000
	.align		4
        /*001c*/ 	.word	0xfffffffc


//--------------------- .text.gluon_wgmma         --------------------------
	.section	.text.gluon_wgmma,"ax",@progbits
	.align	128
        .global         gluon_wgmma
        .type           gluon_wgmma,@function
        .size           gluon_wgmma,(.L_x_54 - gluon_wgmma)
        .other          gluon_wgmma,@"STO_CUDA_ENTRY STV_DEFAULT"
gluon_wgmma:
.text.gluon_wgmma:
[----:B------:R-:W-:Y:S01]  /*0000*/  LDC R1, c[0x0][0x28] ;  /* 0x00000a00ff017b82 */ /* 0x000fe20000000800 */
[----:B------:R-:W1:Y:S07]  /*0010*/  S2R R0, SR_TID.X ;  /* 0x0000000000007919 */ /* 0x000e6e0000002100 */
[----:B------:R-:W2:Y:S01]  /*0020*/  S2UR UR4, SR_CgaCtaId ;  /* 0x00000000000479c3 */ /* 0x000ea20000008800 */
[----:B------:R-:W-:Y:S01]  /*0030*/  UMOV UR8, 0x400 ;  /* 0x0000040000087882 */ /* 0x000fe20000000000 */
[----:B------:R-:W-:Y:S01]  /*0040*/  ULDC UR6, c[0x0][0xc] ;  /* 0x0000030000067ab9 */ /* 0x000fe20000000800 */
[----:B------:R-:W-:Y:S05]  /*0050*/  BSSY B0, `(.L_x_0) ;  /* 0x000001e000007945 */ /* 0x000fea0003800000 */
[----:B------:R-:W3:Y:S08]  /*0060*/  LDC R13, c[0x0][0x230] ;  /* 0x00008c00ff0d7b82 */ /* 0x000ef00000000800 */
[----:B------:R-:W-:Y:S08]  /*0070*/  S2UR UR10, SR_CTAID.Y ;  /* 0x00000000000a79c3 */ /* 0x000ff00000002600 */
[----:B------:R-:W4:Y:S01]  /*0080*/  S2UR UR5, SR_CTAID.Z ;  /* 0x00000000000579c3 */ /* 0x000f220000002700 */
[----:B--2---:R-:W-:-:S03]  /*0090*/  ULEA UR8, UR4, UR8, 0x18 ;  /* 0x0000000804087291 */ /* 0x004fc6000f8ec03f */
[----:B------:R-:W-:Y:S01]  /*00a0*/  ULDC UR4, c[0x0][0x10] ;  /* 0x0000040000047ab9 */ /* 0x000fe20000000800 */
[----:B-1----:R-:W-:-:S03]  /*00b0*/  LOP3.LUT R7, R0, 0xff, RZ, 0xc0, !PT ;  /* 0x000000ff00077812 */ /* 0x002fc600078ec0ff */
[----:B------:R-:W1:Y:S01]  /*00c0*/  S2UR UR9, SR_CTAID.X ;  /* 0x00000000000979c3 */ /* 0x000e620000002500 */
[----:B---3--:R-:W-:Y:S01]  /*00d0*/  VIADD R5, R13, 0xffffffff ;  /* 0xffffffff0d057836 */ /* 0x008fe20000000000 */
[C---:B------:R-:W-:Y:S02]  /*00e0*/  ISETP.GE.U32.AND P0, PT, R7.reuse, 0x20, PT ;  /* 0x000000200700780c */ /* 0x040fe40003f06070 */
[C---:B------:R-:W-:Y:S02]  /*00f0*/  ISETP.NE.U32.AND P1, PT, R7.reuse, RZ, PT ;  /* 0x000000ff0700720c */ /* 0x040fe40003f25070 */
[----:B------:R-:W-:Y:S02]  /*0100*/  LEA R4, R7, UR8, 0x2 ;  /* 0x0000000807047c11 */ /* 0x000fe4000f8e10ff */
[----:B------:R-:W2:Y:S07]  /*0110*/  LDC R6, c[0x0][0x228] ;  /* 0x00008a00ff067b82 */ /* 0x000eae0000000800 */
[----:B------:R3:W-:Y:S01]  /*0120*/  @!P0 STS [R4], RZ ;  /* 0x000000ff04008388 */ /* 0x0007e20000000800 */
[----:B------:R-:W-:-:S03]  /*0130*/  NOP ;  /* 0x0000000000007918 */ /* 0x000fc60000000000 */
[----:B------:R3:W-:Y:S01]  /*0140*/  @!P1 STS [UR8+0x20], R5 ;  /* 0x00002005ff009988 */ /* 0x0007e20008000808 */
[----:B----4-:R-:W-:-:S04]  /*0150*/  UIMAD UR4, UR5, UR4, UR10 ;  /* 0x00000004050472a4 */ /* 0x010fc8000f8e020a */
[----:B-1----:R-:W-:-:S03]  /*0160*/  UIMAD UR4, UR4, UR6, UR9 ;  /* 0x00000006040472a4 */ /* 0x002fc6000f8e0209 */
[----:B------:R-:W-:Y:S01]  /*0170*/  ULDC.64 UR6, c[0x0][0x250] ;  /* 0x0000940000067ab9 */ /* 0x000fe20000000a00 */
[----:B------:R-:W-:Y:S01]  /*0180*/  UIMAD UR4, UR4, 0x180, URZ ;  /* 0x00000180040478a4 */ /* 0x000fe2000f8e023f */
[----:B--2---:R-:W-:-:S03]  /*0190*/  VIADD R6, R6, 0xffffffff ;  /* 0xffffffff06067836 */ /* 0x004fc60000000000 */
[----:B------:R-:W-:-:S04]  /*01a0*/  UIADD3 UR12, UP0, UR4, UR6, URZ ;  /* 0x00000006040c7290 */ /* 0x000fc8000ff1e03f */
[----:B------:R-:W-:Y:S01]  /*01b0*/  ULEA.HI.X.SX32 UR13, UR4, UR7, 0x1, UP0 ;  /* 0x00000007040d7291 */ /* 0x000fe200080f0e3f */
[----:B---3--:R-:W-:Y:S11]  /*01c0*/  @P1 BRA `(.L_x_1) ;  /* 0x0000000000181947 */ /* 0x008ff60003800000 */
[----:B------:R-:W1:Y:S01]  /*01d0*/  LDS R2, [UR8+0x8] ;  /* 0x00000808ff027984 */ /* 0x000e620008000800 */
[----:B------:R-:W2:Y:S01]  /*01e0*/  LDC.64 R8, c[0x0][0x210] ;  /* 0x00008400ff087b82 */ /* 0x000ea20000000a00 */
[----:B------:R-:W-:Y:S02]  /*01f0*/  IMAD.MOV.U32 R3, RZ, RZ, 0x70 ;  /* 0x00000070ff037424 */ /* 0x000fe400078e00ff */
[----:B--2---:R2:W-:Y:S03]  /*0200*/  STS.64 [UR8], R8 ;  /* 0x00000008ff007988 */ /* 0x0045e60008000a08 */
[----:B-1----:R-:W-:-:S05]  /*0210*/  LOP3.LUT R2, R2, 0x10, R3, 0xd8, !PT ;  /* 0x0000001002027812 */ /* 0x002fca00078ed803 */
[----:B------:R2:W-:Y:S02]  /*0220*/  STS [UR8+0x8], R2 ;  /* 0x00000802ff007988 */ /* 0x0005e40008000808 */
.L_x_1:
[----:B------:R-:W-:Y:S05]  /*0230*/  BSYNC B0 ;  /* 0x0000000000007941 */ /* 0x000fea0003800000 */
.L_x_0:
[----:B------:R-:W-:Y:S04]  /*0240*/  BSSY B0, `(.L_x_2) ;  /* 0x000000a000007945 */ /* 0x000fe80003800000 */
[----:B------:R-:W-:Y:S05]  /*0250*/  @P1 BRA `(.L_x_3) ;  /* 0x0000000000201947 */ /* 0x000fea0003800000 */
[----:B--2---:R-:W1:Y:S01]  /*0260*/  LDS R2, [UR8+0x34] ;  /* 0x00003408ff027984 */ /* 0x004e620008000800 */
[----:B------:R-:W-:Y:S02]  /*0270*/  IMAD.MOV.U32 R3, RZ, RZ, 0x7f000000 ;  /* 0x7f000000ff037424 */ /* 0x000fe400078e00ff */
[----:B------:R-:W-:Y:S01]  /*0280*/  @!P1 IMAD.MOV.U32 R8, RZ, RZ, 0x7f ;  /* 0x0000007fff089424 */ /* 0x000fe200078e00ff */
[----:B------:R-:W2:Y:S02]  /*0290*/  @!P1 LDS R9, [UR8+0x38] ;  /* 0x00003808ff099984 */ /* 0x000ea40008000800 */
[----:B-1----:R-:W-:Y:S02]  /*02a0*/  LOP3.LUT R2, R2, 0xff000000, R3, 0xb8, !PT ;  /* 0xff00000002027812 */ /* 0x002fe400078eb803 */
[----:B--2---:R-:W-:-:S03]  /*02b0*/  @!P1 LOP3.LUT R3, R9, 0xff, R8, 0xb8, !PT ;  /* 0x000000ff09039812 */ /* 0x004fc600078eb808 */
[----:B------:R1:W-:Y:S04]  /*02c0*/  STS [UR8+0x34], R2 ;  /* 0x00003402ff007988 */ /* 0x0003e80008000808 */
[----:B------:R1:W-:Y:S02]  /*02d0*/  @!P1 STS [UR8+0x38], R3 ;  /* 0x00003803ff009988 */ /* 0x0003e40008000808 */
.L_x_3:
[----:B------:R-:W-:Y:S05]  /*02e0*/  BSYNC B0 ;  /* 0x0000000000007941 */ /* 0x000fea0003800000 */
.L_x_2:
[----:B------:R-:W-:Y:S04]  /*02f0*/  BSSY B0, `(.L_x_4) ;  /* 0x000000a000007945 */ /* 0x000fe80003800000 */
[----:B------:R-:W-:Y:S05]  /*0300*/  @P1 BRA `(.L_x_5) ;  /* 0x0000000000201947 */ /* 0x000fea0003800000 */
[----:B-12---:R-:W1:Y:S01]  /*0310*/  LDS R2, [UR8+0x1c] ;  /* 0x00001c08ff027984 */ /* 0x006e620008000800 */
[----:B------:R-:W2:Y:S03]  /*0320*/  LDC.64 R10, c[0x0][0x238] ;  /* 0x00008e00ff0a7b82 */ /* 0x000ea60000000a00 */
[----:B------:R3:W-:Y:S01]  /*0330*/  STS [UR8+0x24], R6 ;  /* 0x00002406ff007988 */ /* 0x0007e20008000808 */
[--C-:B--2---:R-:W-:Y:S02]  /*0340*/  SHF.R.U32.HI R9, RZ, 0x4, R11.reuse ;  /* 0x00000004ff097819 */ /* 0x104fe4000001160b */
[----:B------:R-:W-:-:S05]  /*0350*/  SHF.R.U64 R3, R10, 0x4, R11 ;  /* 0x000000040a037819 */ /* 0x000fca000000120b */
[----:B------:R3:W-:Y:S01]  /*0360*/  STS [UR8+0xc], R3 ;  /* 0x00000c03ff007988 */ /* 0x0007e20008000808 */
[----:B-1----:R-:W-:-:S05]  /*0370*/  LOP3.LUT R2, R2, 0xf, R9, 0xb8, !PT ;  /* 0x0000000f02027812 */ /* 0x002fca00078eb809 */
[----:B------:R3:W-:Y:S02]  /*0380*/  STS [UR8+0x1c], R2 ;  /* 0x00001c02ff007988 */ /* 0x0007e40008000808 */
.L_x_5:
[----:B------:R-:W-:Y:S05]  /*0390*/  BSYNC B0 ;  /* 0x0000000000007941 */ /* 0x000fea0003800000 */
.L_x_4:
[----:B------:R-:W-:Y:S04]  /*03a0*/  BSSY B1, `(.L_x_6) ;  /* 0x000001e000017945 */ /* 0x000fe80003800000 */
[----:B------:R-:W-:Y:S01]  /*03b0*/  BSSY B0, `(.L_x_7) ;  /* 0x0000019000007945 */ /* 0x000fe20003800000 */
[----:B------:R-:W-:-:S03]  /*03c0*/  IMAD.MOV.U32 R12, RZ, RZ, RZ ;  /* 0x000000ffff0c7224 */ /* 0x000fc600078e00ff */
[----:B------:R-:W-:Y:S05]  /*03d0*/  @P1 BRA `(.L_x_8) ;  /* 0x00000000001c1947 */ /* 0x000fea0003800000 */
[----:B-123--:R-:W1:Y:S02]  /*03e0*/  LDS R2, [UR8+0x34] ;  /* 0x00003408ff027984 */ /* 0x00ee640008000800 */
[----:B-1----:R-:W-:-:S05]  /*03f0*/  LOP3.LUT R2, R2, 0x7, RZ, 0xb8, !PT ;  /* 0x0000000702027812 */ /* 0x002fca00078eb8ff */
[----:B------:R1:W-:Y:S01]  /*0400*/  STS [UR8+0x34], R2 ;  /* 0x00003402ff007988 */ /* 0x0003e20008000808 */
[----:B------:R-:W-:Y:S05]  /*0410*/  @P1 BRA `(.L_x_9) ;  /* 0x00000000001c1947 */ /* 0x000fea0003800000 */
[----:B-1----:R-:W1:Y:S02]  /*0420*/  LDS R2, [UR8+0x34] ;  /* 0x00003408ff027984 */ /* 0x002e640008000800 */
[----:B-1----:R-:W-:-:S05]  /*0430*/  LOP3.LUT R2, R2, 0x38, RZ, 0xb8, !PT ;  /* 0x0000003802027812 */ /* 0x002fca00078eb8ff */
[----:B------:R4:W-:Y:S02]  /*0440*/  STS [UR8+0x34], R2 ;  /* 0x00003402ff007988 */ /* 0x0009e40008000808 */
.L_x_8:
[----:B------:R-:W-:Y:S05]  /*0450*/  @P1 BRA `(.L_x_10) ;  /* 0x00000000001c1947 */ /* 0x000fea0003800000 */
[----:B-1234-:R-:W1:Y:S02]  /*0460*/  LDS R2, [UR8+0x8] ;  /* 0x00000808ff027984 */ /* 0x01ee640008000800 */
[----:B-1----:R-:W-:-:S05]  /*0470*/  LOP3.LUT R2, R2, 0x780, RZ, 0xb8, !PT ;  /* 0x0000078002027812 */ /* 0x002fca00078eb8ff */
[----:B------:R2:W-:Y:S02]  /*0480*/  STS [UR8+0x8], R2 ;  /* 0x00000802ff007988 */ /* 0x0005e40008000808 */
.L_x_9:
[----:B------:R-:W-:Y:S05]  /*0490*/  @P1 BRA `(.L_x_11) ;  /* 0x0000000000281947 */ /* 0x000fea0003800000 */
[----:B-12---:R-:W1:Y:S02]  /*04a0*/  LDS R2, [UR8+0x8] ;  /* 0x00000808ff027984 */ /* 0x006e640008000800 */
[----:B-1----:R-:W-:-:S05]  /*04b0*/  LOP3.LUT R2, R2, 0x1800, RZ, 0xb8, !PT ;  /* 0x0000180002027812 */ /* 0x002fca00078eb8ff */
[----:B------:R5:W-:Y:S02]  /*04c0*/  STS [UR8+0x8], R2 ;  /* 0x00000802ff007988 */ /* 0x000be40008000808 */
.L_x_10:
[----:B------:R-:W-:Y:S05]  /*04d0*/  @P1 BREAK B0 ;  /* 0x0000000000001942 */ /* 0x000fea0003800000 */
[----:B------:R-:W-:Y:S05]  /*04e0*/  @P1 BRA `(.L_x_12) ;  /* 0x0000000000241947 */ /* 0x000fea0003800000 */
[----:B-1-3--:R-:W1:Y:S01]  /*04f0*/  LDS R3, [UR8+0x8] ;  /* 0x00000808ff037984 */ /* 0x00ae620008000800 */
[----:B--2-45:R-:W-:-:S05]  /*0500*/  IMAD.MOV.U32 R2, RZ, RZ, 0x6000 ;  /* 0x00006000ff027424 */ /* 0x034fca00078e00ff */
[----:B-1----:R-:W-:-:S04]  /*0510*/  LOP3.LUT R2, R3, 0x6000, R2, 0xd8, !PT ;  /* 0x0000600003027812 */ /* 0x002fc800078ed802 */
[----:B------:R-:W-:-:S05]  /*0520*/  LOP3.LUT R2, R2, 0x400000, RZ, 0xb8, !PT ;  /* 0x0040000002027812 */ /* 0x000fca00078eb8ff */
[----:B------:R3:W-:Y:S02]  /*0530*/  STS [UR8+0x8], R2 ;  /* 0x00000802ff007988 */ /* 0x0007e40008000808 */
.L_x_11:
[----:B------:R-:W-:Y:S05]  /*0540*/  BSYNC B0 ;  /* 0x0000000000007941 */ /* 0x000fea0003800000 */
.L_x_7:
[----:B-123--:R-:W1:Y:S02]  /*0550*/  @!P1 LDS R2, [UR8+0x8] ;  /* 0x00000808ff029984 */ /* 0x00ee640008000800 */
[----:B-1----:R-:W-:-:S05]  /*0560*/  @!P1 LOP3.LUT R2, R2, 0x8000, RZ, 0xb8, !PT ;  /* 0x0000800002029812 */ /* 0x002fca00078eb8ff */
[----:B------:R1:W-:Y:S02]  /*0570*/  @!P1 STS [UR8+0x8], R2 ;  /* 0x00000802ff009988 */ /* 0x0003e40008000808 */
.L_x_12:
[----:B------:R-:W-:Y:S05]  /*0580*/  BSYNC B1 ;  /* 0x0000000000017941 */ /* 0x000fea0003800000 */
.L_x_6:
[----:B------:R-:W-:Y:S05]  /*0590*/  WARPSYNC.ALL ;  /* 0x0000000000007948 */ /* 0x000fea0003800000 */
[----:B------:R-:W-:Y:S05]  /*05a0*/  @P0 BRA `(.L_x_13) ;  /* 0x0000000000280947 */ /* 0x000fea0003800000 */
[----:B-12345:R-:W1:Y:S01]  /*05b0*/  S2R R2, SR_LANEID ;  /* 0x0000000000027919 */ /* 0x03ee620000000000 */
[----:B------:R-:W-:Y:S05]  /*05c0*/  WARPSYNC.ALL ;  /* 0x0000000000007948 */ /* 0x000fea0003800000 */
[----:B-1----:R-:W-:-:S05]  /*05d0*/  IMAD.SHL.U32 R8, R2, 0x4, RZ ;  /* 0x0000000402087824 */ /* 0x002fca00078e00ff */
[----:B------:R-:W1:Y:S01]  /*05e0*/  LDS R9, [R8+UR8] ;  /* 0x0000000808097984 */ /* 0x000e620008000800 */
[----:B------:R-:W-:-:S05]  /*05f0*/  IADD3 R2, P2, R8, UR12, RZ ;  /* 0x0000000c08027c10 */ /* 0x000fca000ff5e0ff */
[----:B------:R-:W-:-:S05]  /*0600*/  IMAD.X R3, RZ, RZ, UR13, P2 ;  /* 0x0000000dff037e24 */ /* 0x000fca00090e06ff */
[----:B-1----:R1:W2:Y:S01]  /*0610*/  ATOMG.E.EXCH.STRONG.GPU PT, RZ, [R2], R9 ;  /* 0x0000000902ff73a8 */ /* 0x0022a200041ee100 */
[----:B------:R-:W-:-:S04]  /*0620*/  DEPBAR {5,4,3,2,1,0} ;  /* 0x0000003f0000791a */ /* 0x000fc80000000000 */
[----:B------:R1:W-:Y:S01]  /*0630*/  UTMACCTL.IV [UR12] ;  /* 0x000000000c0079b9 */ /* 0x0003e20008000000 */
[----:B------:R-:W-:Y:S01]  /*0640*/  NOP ;  /* 0x0000000000007918 */ /* 0x000fe20000000000 */
.L_x_13:
[----:B------:R-:W-:Y:S05]  /*0650*/  @P0 BRA `(.L_x_14) ;  /* 0x00000000000c0947 */ /* 0x000fea0003800000 */
[----:B------:R0:W-:Y:S01]  /*0660*/  UTMACMDFLUSH ;  /* 0x00000000000079b7 */ /* 0x0001e20000000000 */
[----:B------:R-:W-:Y:S05]  /*0670*/  @P0 BRA `(.L_x_14) ;  /* 0x0000000000040947 */ /* 0x000fea0003800000 */
[----:B------:R-:W-:-:S04]  /*0680*/  DEPBAR.LE SB0, 0x0 ;  /* 0x000080000000791a */ /* 0x000fc80000000000 */
.L_x_14:
[----:B------:R-:W-:Y:S05]  /*0690*/  WARPSYNC.ALL ;  /* 0x0000000000007948 */ /* 0x000fea0003800000 */
[----:B--2---:R-:W-:Y:S06]  /*06a0*/  BAR.SYNC.DEFER_BLOCKING 0x0 ;  /* 0x0000000000007b1d */ /* 0x004fec0000010000 */
[----:B------:R-:W-:Y:S02]  /*06b0*/  BSSY B1, `(.L_x_15) ;  /* 0x000000b000017945 */ /* 0x000fe40003800000 */
[----:B------:R-:W-:Y:S06]  /*06c0*/  BAR.SYNC.DEFER_BLOCKING 0x0 ;  /* 0x0000000000007b1d */ /* 0x000fec0000010000 */
[----:B------:R2:W-:Y:S01]  /*06d0*/  @!P0 STS [R4], RZ ;  /* 0x000000ff04008388 */ /* 0x0005e20000000800 */
[----:B------:R-:W-:Y:S01]  /*06e0*/  NOP ;  /* 0x0000000000007918 */ /* 0x000fe20000000000 */
[----:B------:R-:W-:Y:S05]  /*06f0*/  @P1 BRA `(.L_x_16) ;  /* 0x0000000000181947 */ /* 0x000fea0003800000 */
[----:B-1-345:R-:W1:Y:S01]  /*0700*/  LDS R2, [UR8+0x8] ;  /* 0x00000808ff027984 */ /* 0x03ae620008000800 */
[----:B------:R-:W3:Y:S01]  /*0710*/  LDC.64 R8, c[0x0][0x218] ;  /* 0x00008600ff087b82 */ /* 0x000ee20000000a00 */
[----:B------:R-:W-:Y:S02]  /*0720*/  IMAD.MOV.U32 R3, RZ, RZ, 0x70 ;  /* 0x00000070ff037424 */ /* 0x000fe400078e00ff */
[----:B---3--:R3:W-:Y:S03]  /*0730*/  STS.64 [UR8], R8 ;  /* 0x00000008ff007988 */ /* 0x0087e60008000a08 */
[----:B-1----:R-:W-:-:S05]  /*0740*/  LOP3.LUT R2, R2, 0x10, R3, 0xd8, !PT ;  /* 0x0000001002027812 */ /* 0x002fca00078ed803 */
[----:B------:R3:W-:Y:S02]  /*0750*/  STS [UR8+0x8], R2 ;  /* 0x00000802ff007988 */ /* 0x0007e40008000808 */
.L_x_16:
[----:B-1----:R-:W-:Y:S05]  /*0760*/  BSYNC B1 ;  /* 0x0000000000017941 */ /* 0x002fea0003800000 */
.L_x_15:
[----:B------:R-:W-:Y:S04]  /*0770*/  BSSY B2, `(.L_x_17) ;  /* 0x000000f000027945 */ /* 0x000fe80003800000 */
[----:B------:R-:W-:Y:S04]  /*0780*/  BSSY B1, `(.L_x_18) ;  /* 0x000000c000017945 */ /* 0x000fe80003800000 */
[----:B------:R-:W-:Y:S05]  /*0790*/  @P1 BRA `(.L_x_19) ;  /* 0x0000000000281947 */ /* 0x000fea0003800000 */
[----:B---345:R-:W1:Y:S01]  /*07a0*/  LDS R2, [UR8+0x34] ;  /* 0x00003408ff027984 */ /* 0x038e620008000800 */
[----:B------:R-:W-:Y:S01]  /*07b0*/  IMAD.MOV.U32 R3, RZ, RZ, 0x7f000000 ;  /* 0x7f000000ff037424 */ /* 0x000fe200078e00ff */
[----:B------:R-:W-:Y:S05]  /*07c0*/  @P1 BREAK B1 ;  /* 0x0000000000011942 */ /* 0x000fea0003800000 */
[----:B-1----:R-:W-:-:S05]  /*07d0*/  LOP3.LUT R2, R2, 0xff000000, R3, 0xb8, !PT ;  /* 0xff00000002027812 */ /* 0x002fca00078eb803 */
[----:B------:R1:W-:Y:S01]  /*07e0*/  STS [UR8+0x34], R2 ;  /* 0x00003402ff007988 */ /* 0x0003e20008000808 */
[----:B------:R-:W-:Y:S05]  /*07f0*/  @P1 BRA `(.L_x_20) ;  /* 0x0000000000181947 */ /* 0x000fea0003800000 */
[----:B------:R-:W3:Y:S01]  /*0800*/  LDS R3, [UR8+0x38] ;  /* 0x00003808ff037984 */ /* 0x000ee20008000800 */
[----:B-1----:R-:W-:-:S05]  /*0810*/  IMAD.MOV.U32 R2, RZ, RZ, 0xff ;  /* 0x000000ffff027424 */ /* 0x002fca00078e00ff */
[----:B---3--:R-:W-:-:S05]  /*0820*/  LOP3.LUT R2, R3, 0xff, R2, 0xb8, !PT ;  /* 0x000000ff03027812 */ /* 0x008fca00078eb802 */
[----:B------:R1:W-:Y:S02]  /*0830*/  STS [UR8+0x38], R2 ;  /* 0x00003802ff007988 */ /* 0x0003e40008000808 */
.L_x_19:
[----:B------:R-:W-:Y:S05]  /*0840*/  BSYNC B1 ;  /* 0x0000000000017941 */ /* 0x000fea0003800000 */
.L_x_18:
[----:B------:R1:W-:Y:S02]  /*0850*/  @!P1 STS [UR8+0x20], R5 ;  /* 0x00002005ff009988 */ /* 0x0003e40008000808 */
.L_x_20:
[----:B------:R-:W-:Y:S05]  /*0860*/  BSYNC B2 ;  /* 0x0000000000027941 */ /* 0x000fea0003800000 */
.L_x_17:
[----:B------:R-:W-:Y:S05]  /*0870*/  WARPSYNC.ALL ;  /* 0x0000000000007948 */ /* 0x000fea0003800000 */
[----:B-1----:R-:W1:Y:S01]  /*0880*/  LDC R5, c[0x0][0x22c] ;  /* 0x00008b00ff057b82 */ /* 0x002e620000000800 */
[----:B------:R-:W-:Y:S01]  /*0890*/  BSSY B2, `(.L_x_21) ;  /* 0x000000b000027945 */ /* 0x000fe20003800000 */
[----:B-1----:R-:W-:-:S03]  /*08a0*/  VIADD R5, R5, 0xffffffff ;  /* 0xffffffff05057836 */ /* 0x002fc60000000000 */
[----:B------:R-:W-:Y:S05]  /*08b0*/  @P1 BRA `(.L_x_22) ;  /* 0x0000000000201947 */ /* 0x000fea0003800000 */
[----:B---345:R-:W1:Y:S01]  /*08c0*/  LDS R2, [UR8+0x1c] ;  /* 0x00001c08ff027984 */ /* 0x038e620008000800 */
[----:B------:R-:W3:Y:S03]  /*08d0*/  LDC.64 R10, c[0x0][0x240] ;  /* 0x00009000ff0a7b82 */ /* 0x000ee60000000a00 */
[----:B------:R4:W-:Y:S01]  /*08e0*/  STS [UR8+0x24], R5 ;  /* 0x00002405ff007988 */ /* 0x0009e20008000808 */
[--C-:B---3--:R-:W-:Y:S02]  /*08f0*/  SHF.R.U32.HI R9, RZ, 0x4, R11.reuse ;  /* 0x00000004ff097819 */ /* 0x108fe4000001160b */
[----:B------:R-:W-:-:S05]  /*0900*/  SHF.R.U64 R3, R10, 0x4, R11 ;  /* 0x000000040a037819 */ /* 0x000fca000000120b */
[----:B------:R4:W-:Y:S01]  /*0910*/  STS [UR8+0xc], R3 ;  /* 0x00000c03ff007988 */ /* 0x0009e20008000808 */
[----:B-1----:R-:W-:-:S05]  /*0920*/  LOP3.LUT R2, R2, 0xf, R9, 0xb8, !PT ;  /* 0x0000000f02027812 */ /* 0x002fca00078eb809 */
[----:B------:R4:W-:Y:S02]  /*0930*/  STS [UR8+0x1c], R2 ;  /* 0x00001c02ff007988 */ /* 0x0009e40008000808 */
.L_x_22:
[----:B------:R-:W-:Y:S05]  /*0940*/  BSYNC B2 ;  /* 0x0000000000027941 */ /* 0x000fea0003800000 */
.L_x_21:
[----:B------:R-:W-:Y:S04]  /*0950*/  BSSY B3, `(.L_x_23) ;  /* 0x000001d000037945 */ /* 0x000fe80003800000 */
[----:B------:R-:W-:Y:S04]  /*0960*/  BSSY B2, `(.L_x_24) ;  /* 0x0000018000027945 */ /* 0x000fe80003800000 */
[----:B------:R-:W-:Y:S05]  /*0970*/  @P1 BRA `(.L_x_25) ;  /* 0x00000000001c1947 */ /* 0x000fea0003800000 */
[----:B---345:R-:W1:Y:S02]  /*0980*/  LDS R2, [UR8+0x34] ;  /* 0x00003408ff027984 */ /* 0x038e640008000800 */
[----:B-1----:R-:W-:-:S05]  /*0990*/  LOP3.LUT R2, R2, 0x7, RZ, 0xb8, !PT ;  /* 0x0000000702027812 */ /* 0x002fca00078eb8ff */
[----:B------:R1:W-:Y:S01]  /*09a0*/  STS [UR8+0x34], R2 ;  /* 0x00003402ff007988 */ /* 0x0003e20008000808 */
[----:B------:R-:W-:Y:S05]  /*09b0*/  @P1 BRA `(.L_x_26) ;  /* 0x00000000001c1947 */ /* 0x000fea0003800000 */
[----:B-1----:R-:W1:Y:S02]  /*09c0*/  LDS R2, [UR8+0x34] ;  /* 0x00003408ff027984 */ /* 0x002e640008000800 */
[----:B-1----:R-:W-:-:S05]  /*09d0*/  LOP3.LUT R2, R2, 0x38, RZ, 0xb8, !PT ;  /* 0x0000003802027812 */ /* 0x002fca00078eb8ff */
[----:B------:R1:W-:Y:S02]  /*09e0*/  STS [UR8+0x34], R2 ;  /* 0x00003402ff007988 */ /* 0x0003e40008000808 */
.L_x_25:
[----:B------:R-:W-:Y:S05]  /*09f0*/  @P1 BRA `(.L_x_27) ;  /* 0x00000000001c1947 */ /* 0x000fea0003800000 */
[----:B-1-345:R-:W1:Y:S02]  /*0a00*/  LDS R2, [UR8+0x8] ;  /* 0x00000808ff027984 */ /* 0x03ae640008000800 */
[----:B-1----:R-:W-:-:S05]  /*0a10*/  LOP3.LUT R2, R2, 0x780, RZ, 0xb8, !PT ;  /* 0x0000078002027812 */ /* 0x002fca00078eb8ff */
[----:B------:R3:W-:Y:S02]  /*0a20*/  STS [UR8+0x8], R2 ;  /* 0x00000802ff007988 */ /* 0x0007e40008000808 */
.L_x_26:
[----:B------:R-:W-:Y:S05]  /*0a30*/  @P1 BRA `(.L_x_28) ;  /* 0x0000000000281947 */ /* 0x000fea0003800000 */
[----:B-1-3--:R-:W1:Y:S02]  /*0a40*/  LDS R2, [UR8+0x8] ;  /* 0x00000808ff027984 */ /* 0x00ae640008000800 */
[----:B-1----:R-:W-:-:S05]  /*0a50*/  LOP3.LUT R2, R2, 0x1800, RZ, 0xb8, !PT ;  /* 0x0000180002027812 */ /* 0x002fca00078eb8ff */
[----:B------:R1:W-:Y:S02]  /*0a60*/  STS [UR8+0x8], R2 ;  /* 0x00000802ff007988 */ /* 0x0003e40008000808 */
.L_x_27:
[----:B------:R-:W-:Y:S05]  /*0a70*/  @P1 BREAK B2 ;  /* 0x0000000000021942 */ /* 0x000fea0003800000 */
[----:B------:R-:W-:Y:S05]  /*0a80*/  @P1 BRA `(.L_x_29) ;  /* 0x0000000000241947 */ /* 0x000fea0003800000 */
[----:B-1-345:R-:W1:Y:S01]  /*0a90*/  LDS R2, [UR8+0x8] ;  /* 0x00000808ff027984 */ /* 0x03ae620008000800 */
[----:B------:R-:W-:-:S05]  /*0aa0*/  IMAD.MOV.U32 R3, RZ, RZ, 0x6000 ;  /* 0x00006000ff037424 */ /* 0x000fca00078e00ff */
[----:B-1----:R-:W-:-:S04]  /*0ab0*/  LOP3.LUT R2, R2, 0x6000, R3, 0xd8, !PT ;  /* 0x0000600002027812 */ /* 0x002fc800078ed803 */
[----:B------:R-:W-:-:S05]  /*0ac0*/  LOP3.LUT R2, R2, 0x400000, RZ, 0xb8, !PT ;  /* 0x0040000002027812 */ /* 0x000fca00078eb8ff */
[----:B------:R4:W-:Y:S02]  /*0ad0*/  STS [UR8+0x8], R2 ;  /* 0x00000802ff007988 */ /* 0x0009e40008000808 */
.L_x_28:
[----:B------:R-:W-:Y:S05]  /*0ae0*/  BSYNC B2 ;  /* 0x0000000000027941 */ /* 0x000fea0003800000 */
.L_x_24:
[----:B-1-34-:R-:W1:Y:S02]  /*0af0*/  @!P1 LDS R2, [UR8+0x8] ;  /* 0x00000808ff029984 */ /* 0x01ae640008000800 */
[----:B-1----:R-:W-:-:S05]  /*0b00*/  @!P1 LOP3.LUT R2, R2, 0x8000, RZ, 0xb8, !PT ;  /* 0x0000800002029812 */ /* 0x002fca00078eb8ff */
[----:B------:R1:W-:Y:S02]  /*0b10*/  @!P1 STS [UR8+0x8], R2 ;  /* 0x00000802ff009988 */ /* 0x0003e40008000808 */
.L_x_29:
[----:B------:R-:W-:Y:S05]  /*0b20*/  BSYNC B3 ;  /* 0x0000000000037941 */ /* 0x000fea0003800000 */
.L_x_23:
[----:B------:R-:W-:Y:S05]  /*0b30*/  WARPSYNC.ALL ;  /* 0x0000000000007948 */ /* 0x000fea0003800000 */
[----:B------:R-:W-:-:S04]  /*0b40*/  UIADD3 UR15, UR4, 0x80, URZ ;  /* 0x00000080040f7890 */ /* 0x000fc8000fffe03f */
[----:B------:R-:W-:-:S04]  /*0b50*/  UIADD3 UR14, UP0, UR15, UR6, URZ ;  /* 0x000000060f0e7290 */ /* 0x000fc8000ff1e03f */
[----:B------:R-:W-:Y:S01]  /*0b60*/  ULEA.HI.X.SX32 UR15, UR15, UR7, 0x1, UP0 ;  /* 0x000000070f0f7291 */ /* 0x000fe200080f0e3f */
[----:B------:R-:W-:Y:S11]  /*0b70*/  @P0 BRA `(.L_x_30) ;  /* 0x0000000000280947 */ /* 0x000ff60003800000 */
[----:B-1-345:R-:W1:Y:S01]  /*0b80*/  S2R R2, SR_LANEID ;  /* 0x0000000000027919 */ /* 0x03ae620000000000 */
[----:B------:R-:W-:Y:S05]  /*0b90*/  WARPSYNC.ALL ;  /* 0x0000000000007948 */ /* 0x000fea0003800000 */
[----:B-1----:R-:W-:-:S05]  /*0ba0*/  IMAD.SHL.U32 R8, R2, 0x4, RZ ;  /* 0x0000000402087824 */ /* 0x002fca00078e00ff */
[----:B------:R-:W1:Y:S01]  /*0bb0*/  LDS R9, [R8+UR8] ;  /* 0x0000000808097984 */ /* 0x000e620008000800 */
[----:B------:R-:W-:-:S05]  /*0bc0*/  IADD3 R2, P2, R8, UR14, RZ ;  /* 0x0000000e08027c10 */ /* 0x000fca000ff5e0ff */
[----:B------:R-:W-:-:S05]  /*0bd0*/  IMAD.X R3, RZ, RZ, UR15, P2 ;  /* 0x0000000fff037e24 */ /* 0x000fca00090e06ff */
[----:B-1----:R1:W3:Y:S01]  /*0be0*/  ATOMG.E.EXCH.STRONG.GPU PT, RZ, [R2], R9 ;  /* 0x0000000902ff73a8 */ /* 0x0022e200041ee100 */
[----:B------:R-:W-:-:S04]  /*0bf0*/  DEPBAR {5,4,3,2,1,0} ;  /* 0x0000003f0000791a */ /* 0x000fc80000000000 */
[----:B------:R1:W-:Y:S01]  /*0c00*/  UTMACCTL.IV [UR14] ;  /* 0x000000000e0079b9 */ /* 0x0003e20008000000 */
[----:B------:R-:W-:Y:S01]  /*0c10*/  NOP ;  /* 0x0000000000007918 */ /* 0x000fe20000000000 */
.L_x_30:
[----:B------:R-:W-:Y:S05]  /*0c20*/  @P0 BRA `(.L_x_31) ;  /* 0x00000000000c0947 */ /* 0x000fea0003800000 */
[----:B------:R0:W-:Y:S01]  /*0c30*/  UTMACMDFLUSH ;  /* 0x00000000000079b7 */ /* 0x0001e20000000000 */
[----:B------:R-:W-:Y:S05]  /*0c40*/  @P0 BRA `(.L_x_31) ;  /* 0x0000000000040947 */ /* 0x000fea0003800000 */
[----:B------:R-:W-:-:S04]  /*0c50*/  DEPBAR.LE SB0, 0x0 ;  /* 0x000080000000791a */ /* 0x000fc80000000000 */
.L_x_31:
[----:B------:R-:W-:Y:S05]  /*0c60*/  WARPSYNC.ALL ;  /* 0x0000000000007948 */ /* 0x000fea0003800000 */
[----:B---3--:R-:W-:Y:S06]  /*0c70*/  BAR.SYNC.DEFER_BLOCKING 0x0 ;  /* 0x0000000000007b1d */ /* 0x008fec0000010000 */
[----:B------:R-:W-:Y:S02]  /*0c80*/  BSSY B3, `(.L_x_32) ;  /* 0x000000b000037945 */ /* 0x000fe40003800000 */
[----:B------:R-:W-:Y:S06]  /*0c90*/  BAR.SYNC.DEFER_BLOCKING 0x0 ;  /* 0x0000000000007b1d */ /* 0x000fec0000010000 */
[----:B------:R3:W-:Y:S01]  /*0ca0*/  @!P0 STS [R4], RZ ;  /* 0x000000ff04008388 */ /* 0x0007e20000000800 */
[----:B------:R-:W-:Y:S01]  /*0cb0*/  NOP ;  /* 0x0000000000007918 */ /* 0x000fe20000000000 */
[----:B------:R-:W-:Y:S05]  /*0cc0*/  @P1 BRA `(.L_x_33) ;  /* 0x0000000000181947 */ /* 0x000fea0003800000 */
[----:B-1--45:R-:W1:Y:S01]  /*0cd0*/  LDS R2, [UR8+0x8] ;  /* 0x00000808ff027984 */ /* 0x032e620008000800 */
[----:B------:R-:W4:Y:S01]  /*0ce0*/  LDC.64 R8, c[0x0][0x220] ;  /* 0x00008800ff087b82 */ /* 0x000f220000000a00 */
[----:B------:R-:W-:Y:S02]  /*0cf0*/  IMAD.MOV.U32 R3, RZ, RZ, 0x70 ;  /* 0x00000070ff037424 */ /* 0x000fe400078e00ff */
[----:B----4-:R4:W-:Y:S03]  /*0d00*/  STS.64 [UR8], R8 ;  /* 0x00000008ff007988 */ /* 0x0109e60008000a08 */
[----:B-1----:R-:W-:-:S05]  /*0d10*/  LOP3.LUT R2, R2, 0x10, R3, 0xd8, !PT ;  /* 0x0000001002027812 */ /* 0x002fca00078ed803 */
[----:B------:R4:W-:Y:S02]  /*0d20*/  STS [UR8+0x8], R2 ;  /* 0x00000802ff007988 */ /* 0x0009e40008000808 */
.L_x_33:
[----:B-1----:R-:W-:Y:S05]  /*0d30*/  BSYNC B3 ;  /* 0x0000000000037941 */ /* 0x002fea0003800000 */
.L_x_32:
[----:B------:R-:W-:Y:S04]  /*0d40*/  BSSY B3, `(.L_x_34) ;  /* 0x0000033000037945 */ /* 0x000fe80003800000 */
[----:B------:R-:W-:Y:S04]  /*0d50*/  BSSY B4, `(.L_x_35) ;  /* 0x000002e000047945 */ /* 0x000fe80003800000 */
[----:B------:R-:W-:Y:S05]  /*0d60*/  @P1 BRA `(.L_x_36) ;  /* 0x0000000000241947 */ /* 0x000fea0003800000 */
[----:B----45:R-:W1:Y:S01]  /*0d70*/  LDS R2, [UR8+0x34] ;  /* 0x00003408ff027984 */ /* 0x030e620008000800 */
[----:B------:R-:W-:-:S05]  /*0d80*/  IMAD.MOV.U32 R3, RZ, RZ, 0x7f000000 ;  /* 0x7f000000ff037424 */ /* 0x000fca00078e00ff */
[----:B-1----:R-:W-:-:S05]  /*0d90*/  LOP3.LUT R2, R2, 0xff000000, R3, 0xb8, !PT ;  /* 0xff00000002027812 */ /* 0x002fca00078eb803 */
[----:B------:R1:W-:Y:S01]  /*0da0*/  STS [UR8+0x34], R2 ;  /* 0x00003402ff007988 */ /* 0x0003e20008000808 */
[----:B------:R-:W-:Y:S05]  /*0db0*/  @P1 BRA `(.L_x_37) ;  /* 0x0000000000181947 */ /* 0x000fea0003800000 */
[----:B-1----:R-:W1:Y:S01]  /*0dc0*/  LDS R2, [UR8+0x38] ;  /* 0x00003808ff027984 */ /* 0x002e620008000800 */
[----:B------:R-:W-:-:S05]  /*0dd0*/  IMAD.MOV.U32 R3, RZ, RZ, 0x7f ;  /* 0x0000007fff037424 */ /* 0x000fca00078e00ff */
[----:B-1----:R-:W-:-:S05]  /*0de0*/  LOP3.LUT R2, R2, 0xff, R3, 0xb8, !PT ;  /* 0x000000ff02027812 */ /* 0x002fca00078eb803 */
[----:B------:R1:W-:Y:S02]  /*0df0*/  STS [UR8+0x38], R2 ;  /* 0x00003802ff007988 */ /* 0x0003e40008000808 */
.L_x_36:
[----:B------:R-:W-:Y:S05]  /*0e00*/  @P1 BRA `(.L_x_38) ;  /* 0x00000000000c1947 */ /* 0x000fea0003800000 */
[----:B------:R1:W-:Y:S02]  /*0e10*/  STS [UR8+0x20], R5 ;  /* 0x00002005ff007988 */ /* 0x0003e40008000808 */
.L_x_37:
[----:B------:R-:W-:Y:S05]  /*0e20*/  @P1 BRA `(.L_x_39) ;  /* 0x0000000000241947 */ /* 0x000fea0003800000 */
[----:B------:R1:W-:Y:S02]  /*0e30*/  STS [UR8+0x24], R6 ;  /* 0x00002406ff007988 */ /* 0x0003e40008000808 */
.L_x_38:
[----:B------:R-:W-:Y:S05]  /*0e40*/  @P1 BRA `(.L_x_40) ;  /* 0x00000000002c1947 */ /* 0x000fea0003800000 */
[----:B-1--45:R-:W1:Y:S01]  /*0e50*/  LDS R2, [UR8+0x1c] ;  /* 0x00001c08ff027984 */ /* 0x032e620008000800 */
[----:B------:R-:W4:Y:S02]  /*0e60*/  LDC.64 R8, c[0x0][0x248] ;  /* 0x00009200ff087b82 */ /* 0x000f240000000a00 */
[--C-:B----4-:R-:W-:Y:S02]  /*0e70*/  SHF.R.U32.HI R5, RZ, 0x4, R9.reuse ;  /* 0x00000004ff057819 */ /* 0x110fe40000011609 */
[----:B------:R-:W-:-:S05]  /*0e80*/  SHF.R.U64 R3, R8, 0x4, R9 ;  /* 0x0000000408037819 */ /* 0x000fca0000001209 */
[----:B------:R4:W-:Y:S01]  /*0e90*/  STS [UR8+0xc], R3 ;  /* 0x00000c03ff007988 */ /* 0x0009e20008000808 */
[----:B-1----:R-:W-:-:S05]  /*0ea0*/  LOP3.LUT R2, R2, 0xf, R5, 0xb8, !PT ;  /* 0x0000000f02027812 */ /* 0x002fca00078eb805 */
[----:B------:R4:W-:Y:S02]  /*0eb0*/  STS [UR8+0x1c], R2 ;  /* 0x00001c02ff007988 */ /* 0x0009e40008000808 */
.L_x_39:
[----:B------:R-:W-:Y:S05]  /*0ec0*/  @P1 BRA `(.L_x_41) ;  /* 0x00000000001c1947 */ /* 0x000fea0003800000 */
[----:B-1--45:R-:W1:Y:S02]  /*0ed0*/  LDS R2, [UR8+0x34] ;  /* 0x00003408ff027984 */ /* 0x032e640008000800 */
[----:B-1----:R-:W-:-:S05]  /*0ee0*/  LOP3.LUT R2, R2, 0x7, RZ, 0xb8, !PT ;  /* 0x0000000702027812 */ /* 0x002fca00078eb8ff */
[----:B------:R1:W-:Y:S02]  /*0ef0*/  STS [UR8+0x34], R2 ;  /* 0x00003402ff007988 */ /* 0x0003e40008000808 */
.L_x_40:
[----:B------:R-:W-:Y:S05]  /*0f00*/  @P1 BRA `(.L_x_42) ;  /* 0x00000000001c1947 */ /* 0x000fea0003800000 */
[----:B-1--45:R-:W1:Y:S02]  /*0f10*/  LDS R2, [UR8+0x34] ;  /* 0x00003408ff027984 */ /* 0x032e640008000800 */
[----:B-1----:R-:W-:-:S05]  /*0f20*/  LOP3.LUT R2, R2, 0x38, RZ, 0xb8, !PT ;  /* 0x0000003802027812 */ /* 0x002fca00078eb8ff */
[----:B------:R1:W-:Y:S02]  /*0f30*/  STS [UR8+0x34], R2 ;  /* 0x00003402ff007988 */ /* 0x0003e40008000808 */
.L_x_41:
[----:B------:R-:W-:Y:S05]  /*0f40*/  @P1 BRA `(.L_x_43) ;  /* 0x00000000001c1947 */ /* 0x000fea0003800000 */
[----:B-1--45:R-:W1:Y:S02]  /*0f50*/  LDS R2, [UR8+0x8] ;  /* 0x00000808ff027984 */ /* 0x032e640008000800 */
[----:B-1----:R-:W-:-:S05]  /*0f60*/  LOP3.LUT R2, R2, 0x780, RZ, 0xb8, !PT ;  /* 0x0000078002027812 */ /* 0x002fca00078eb8ff */
[----:B------:R1:W-:Y:S02]  /*0f70*/  STS [UR8+0x8], R2 ;  /* 0x00000802ff007988 */ /* 0x0003e40008000808 */
.L_x_42:
[----:B------:R-:W-:Y:S05]  /*0f80*/  @P1 BRA `(.L_x_44) ;  /* 0x0000000000281947 */ /* 0x000fea0003800000 */
[----:B-1--45:R-:W1:Y:S02]  /*0f90*/  LDS R2, [UR8+0x8] ;  /* 0x00000808ff027984 */ /* 0x032e640008000800 */
[----:B-1----:R-:W-:-:S05]  /*0fa0*/  LOP3.LUT R2, R2, 0x1800, RZ, 0xb8, !PT ;  /* 0x0000180002027812 */ /* 0x002fca00078eb8ff */
[----:B------:R1:W-:Y:S02]  /*0fb0*/  STS [UR8+0x8], R2 ;  /* 0x00000802ff007988 */ /* 0x0003e40008000808 */
.L_x_43:
[----:B------:R-:W-:Y:S05]  /*0fc0*/  @P1 BREAK B4 ;  /* 0x0000000000041942 */ /* 0x000fea0003800000 */
[----:B------:R-:W-:Y:S05]  /*0fd0*/  @P1 BRA `(.L_x_45) ;  /* 0x0000000000241947 */ /* 0x000fea0003800000 */
[----:B-1--45:R-:W1:Y:S01]  /*0fe0*/  LDS R2, [UR8+0x8] ;  /* 0x00000808ff027984 */ /* 0x032e620008000800 */
[----:B------:R-:W-:-:S05]  /*0ff0*/  IMAD.MOV.U32 R3, RZ, RZ, 0x6000 ;  /* 0x00006000ff037424 */ /* 0x000fca00078e00ff */
[----:B-1----:R-:W-:-:S04]  /*1000*/  LOP3.LUT R2, R2, 0x6000, R3, 0xd8, !PT ;  /* 0x0000600002027812 */ /* 0x002fc800078ed803 */
[----:B------:R-:W-:-:S05]  /*1010*/  LOP3.LUT R2, R2, 0x400000, RZ, 0xb8, !PT ;  /* 0x0040000002027812 */ /* 0x000fca00078eb8ff */
[----:B------:R1:W-:Y:S02]  /*1020*/  STS [UR8+0x8], R2 ;  /* 0x00000802ff007988 */ /* 0x0003e40008000808 */
.L_x_44:
[----:B------:R-:W-:Y:S05]  /*1030*/  BSYNC B4 ;  /* 0x0000000000047941 */ /* 0x000fea0003800000 */
.L_x_35:
[----:B-1--45:R-:W1:Y:S02]  /*1040*/  @!P1 LDS R2, [UR8+0x8] ;  /* 0x00000808ff029984 */ /* 0x032e640008000800 */
[----:B-1----:R-:W-:-:S05]  /*1050*/  @!P1 LOP3.LUT R2, R2, 0x8000, RZ, 0xb8, !PT ;  /* 0x0000800002029812 */ /* 0x002fca00078eb8ff */
[----:B------:R1:W-:Y:S02]  /*1060*/  @!P1 STS [UR8+0x8], R2 ;  /* 0x00000802ff009988 */ /* 0x0003e40008000808 */
.L_x_45:
[----:B------:R-:W-:Y:S05]  /*1070*/  BSYNC B3 ;  /* 0x0000000000037941 */ /* 0x000fea0003800000 */
.L_x_34:
[----:B------:R-:W-:Y:S05]  /*1080*/  WARPSYNC.ALL ;  /* 0x0000000000007948 */ /* 0x000fea0003800000 */
[----:B------:R-:W-:-:S04]  /*1090*/  UIADD3 UR4, UR4, 0x100, URZ ;  /* 0x0000010004047890 */ /* 0x000fc8000fffe03f */
[----:B------:R-:W-:-:S04]  /*10a0*/  UIADD3 UR19, UP0, UR4, UR6, URZ ;  /* 0x0000000604137290 */ /* 0x000fc8000ff1e03f */
[----:B------:R-:W-:Y:S01]  /*10b0*/  ULEA.HI.X.SX32 UR20, UR4, UR7, 0x1, UP0 ;  /* 0x0000000704147291 */ /* 0x000fe200080f0e3f */
[----:B------:R-:W-:Y:S11]  /*10c0*/  @P0 BRA `(.L_x_46) ;  /* 0x0000000000300947 */ /* 0x000ff60003800000 */
[----:B-1--45:R-:W2:Y:S01]  /*10d0*/  S2R R2, SR_LANEID ;  /* 0x0000000000027919 */ /* 0x032ea20000000000 */
[----:B------:R-:W-:Y:S05]  /*10e0*/  WARPSYNC.ALL ;  /* 0x0000000000007948 */ /* 0x000fea0003800000 */
[----:B--23--:R-:W-:-:S05]  /*10f0*/  IMAD.SHL.U32 R4, R2, 0x4, RZ ;  /* 0x0000000402047824 */ /* 0x00cfca00078e00ff */
[----:B------:R-:W1:Y:S01]  /*1100*/  LDS R5, [R4+UR8] ;  /* 0x0000000804057984 */ /* 0x000e620008000800 */
[----:B------:R-:W-:Y:S01]  /*1110*/  IADD3 R2, P2, R4, UR19, RZ ;  /* 0x0000001304027c10 */ /* 0x000fe2000ff5e0ff */
[----:B------:R-:W-:-:S04]  /*1120*/  UMOV UR4, UR19 ;  /* 0x0000001300047c82 */ /* 0x000fc80008000000 */
[----:B------:R-:W-:Y:S01]  /*1130*/  IMAD.X R3, RZ, RZ, UR20, P2 ;  /* 0x00000014ff037e24 */ /* 0x000fe200090e06ff */
[----:B------:R-:W-:-:S04]  /*1140*/  UMOV UR5, UR20 ;  /* 0x0000001400057c82 */ /* 0x000fc80008000000 */
[----:B-1----:R1:W2:Y:S01]  /*1150*/  ATOMG.E.EXCH.STRONG.GPU PT, RZ, [R2], R5 ;  /* 0x0000000502ff73a8 */ /* 0x0022a200041ee100 */
[----:B------:R-:W-:-:S04]  /*1160*/  DEPBAR {5,4,3,2,1,0} ;  /* 0x0000003f0000791a */ /* 0x000fc80000000000 */
[----:B------:R1:W-:Y:S01]  /*1170*/  UTMACCTL.IV [UR4] ;  /* 0x00000000040079b9 */ /* 0x0003e20008000000 */
[----:B------:R-:W-:Y:S01]  /*1180*/  NOP ;  /* 0x0000000000007918 */ /* 0x000fe20000000000 */
.L_x_46:
[----:B------:R-:W-:Y:S05]  /*1190*/  @P0 BRA `(.L_x_47) ;  /* 0x00000000000c0947 */ /* 0x000fea0003800000 */
[----:B------:R0:W-:Y:S01]  /*11a0*/  UTMACMDFLUSH ;  /* 0x00000000000079b7 */ /* 0x0001e20000000000 */
[----:B------:R-:W-:Y:S05]  /*11b0*/  @P0 BRA `(.L_x_47) ;  /* 0x0000000000040947 */ /* 0x000fea0003800000 */
[----:B------:R-:W-:-:S04]  /*11c0*/  DEPBAR.LE SB0, 0x0 ;  /* 0x000080000000791a */ /* 0x000fc80000000000 */
.L_x_47:
[----:B------:R-:W-:Y:S05]  /*11d0*/  WARPSYNC.ALL ;  /* 0x0000000000007948 */ /* 0x000fea0003800000 */
[----:B--2---:R-:W-:Y:S01]  /*11e0*/  BAR.SYNC.DEFER_BLOCKING 0x0 ;  /* 0x0000000000007b1d */ /* 0x004fe20000010000 */
[----:B------:R-:W-:Y:S01]  /*11f0*/  ISETP.GT.AND P0, PT, R13, RZ, PT ;  /* 0x000000ff0d00720c */ /* 0x000fe20003f04270 */
[----:B------:R-:W-:Y:S02]  /*1200*/  USHF.L.U32 UR11, UR10, 0x8, URZ ;  /* 0x000000080a0b7899 */ /* 0x000fe4000800063f */
[----:B------:R-:W-:Y:S02]  /*1210*/  USHF.L.U32 UR7, UR9, 0x7, URZ ;  /* 0x0000000709077899 */ /* 0x000fe4000800063f */
[----:B------:R-:W-:Y:S01]  /*1220*/  VOTEU.ALL UP0, P1 ;  /* 0x00000000003f7886 */ /* 0x000fe20000800000 */
[----:B-1----:R-:W-:-:S04]  /*1230*/  UMOV UR4, 0x1 ;  /* 0x0000000100047882 */ /* 0x002fc80000000000 */
[----:B------:R-:W-:-:S04]  /*1240*/  @!UP0 UIADD3 UR4, -UR4, 0x100000, URZ ;  /* 0x0010000004048890 */ /* 0x000fc8000fffe13f */
[----:B------:R-:W-:Y:S02]  /*1250*/  @!UP0 USHF.L.U32 UR5, UR4, 0xb, URZ ;  /* 0x0000000b04058899 */ /* 0x000fe4000800063f */
[----:B------:R-:W-:Y:S01]  /*1260*/  @!UP0 USHF.L.U32 UR4, UR4, 0x1, URZ ;  /* 0x0000000104048899 */ /* 0x000fe2000800063f */
[----:B------:R-:W-:Y:S01]  /*1270*/  VOTEU.ALL UP0, P1 ;  /* 0x00000000003f7886 */ /* 0x000fe20000800000 */
[----:B------:R-:W1:Y:S10]  /*1280*/  FENCE.VIEW.ASYNC.S ;  /* 0x00000000000073c6 */ /* 0x000e740000000000 */
[----:B-1----:R1:W2:Y:S01]  /*1290*/  @!UP0 SYNCS.EXCH.64 URZ, [UR8+0xc000], UR4 ;  /* 0x00c00004083f85b2 */ /* 0x0022a20008000100 */
[----:B------:R-:W-:Y:S05]  /*12a0*/  @P0 BRA `(.L_x_48) ;  /* 0x0000000400080947 */ /* 0x000fea0003800000 */
[----:B----4-:R-:W-:Y:S02]  /*12b0*/  SHF.R.U32.HI R5, RZ, 0x5, R0 ;  /* 0x00000005ff057819 */ /* 0x010fe40000011600 */
[----:B------:R-:W-:Y:S02]  /*12c0*/  CS2R R24, SRZ ;  /* 0x0000000000187805 */ /* 0x000fe4000001ff00 */
[----:B------:R-:W-:Y:S02]  /*12d0*/  CS2R R26, SRZ ;  /* 0x00000000001a7805 */ /* 0x000fe4000001ff00 */
[----:B------:R-:W-:Y:S02]  /*12e0*/  CS2R R28, SRZ ;  /* 0x00000000001c7805 */ /* 0x000fe4000001ff00 */
[----:B------:R-:W-:Y:S02]  /*12f0*/  CS2R R30, SRZ ;  /* 0x00000000001e7805 */ /* 0x000fe4000001ff00 */
[----:B------:R-:W-:-:S02]  /*1300*/  CS2R R32, SRZ ;  /* 0x0000000000207805 */ /* 0x000fc4000001ff00 */
[----:B------:R-:W-:Y:S02]  /*1310*/  CS2R R34, SRZ ;  /* 0x0000000000227805 */ /* 0x000fe4000001ff00 */
        /* <DEDUP_REMOVED lines=57> */
[----:B------:R-:W-:Y:S01]  /*16b0*/  CS2R R150, SRZ ;  /* 0x0000000000967805 */ /* 0x000fe2000001ff00 */
[----:B------:R-:W-:Y:S06]  /*16c0*/  BRA `(.L_x_49) ;  /* 0x0000000800647947 */ /* 0x000fec0003800000 */
.L_x_48:
[----:B------:R-:W-:Y:S01]  /*16d0*/  USHF.R.U32.HI UR18, URZ, 0x4, UR8 ;  /* 0x000000043f127899 */ /* 0x000fe20008011608 */
[----:B----4-:R-:W-:Y:S01]  /*16e0*/  SHF.R.U32.HI R5, RZ, 0x5, R0 ;  /* 0x00000005ff057819 */ /* 0x010fe20000011600 */
[----:B-1----:R-:W-:Y:S01]  /*16f0*/  UMOV UR4, URZ ;  /* 0x0000003f00047c82 */ /* 0x002fe20008000000 */
[----:B------:R-:W-:Y:S01]  /*1700*/  UIADD3 UR9, UR8, 0x8000, URZ ;  /* 0x0000800008097890 */ /* 0x000fe2000fffe03f */
[----:B------:R-:W-:Y:S01]  /*1710*/  CS2R R24, SRZ ;  /* 0x0000000000187805 */ /* 0x000fe2000001ff00 */
[----:B------:R-:W-:Y:S01]  /*1720*/  USGXT.U32 UR18, UR18, 0xe ;  /* 0x0000000e1212789a */ /* 0x000fe20008000000 */
[----:B------:R-:W-:Y:S02]  /*1730*/  CS2R R26, SRZ ;  /* 0x00000000001a7805 */ /* 0x000fe4000001ff00 */
[----:B------:R-:W-:Y:S02]  /*1740*/  CS2R R28, SRZ ;  /* 0x00000000001c7805 */ /* 0x000fe4000001ff00 */
[----:B------:R-:W-:Y:S01]  /*1750*/  CS2R R30, SRZ ;  /* 0x00000000001e7805 */ /* 0x000fe2000001ff00 */
[----:B------:R-:W-:Y:S01]  /*1760*/  UIADD3 UR6, UP0, UR18, 0x2, URZ ;  /* 0x0000000212067890 */ /* 0x000fe2000ff1e03f */
[----:B------:R-:W-:-:S02]  /*1770*/  CS2R R32, SRZ ;  /* 0x0000000000207805 */ /* 0x000fc4000001ff00 */
[----:B------:R-:W-:Y:S02]  /*1780*/  CS2R R34, SRZ ;  /* 0x0000000000227805 */ /* 0x000fe4000001ff00 */
[----:B------:R-:W-:Y:S01]  /*1790*/  CS2R R36, SRZ ;  /* 0x0000000000247805 */ /* 0x000fe2000001ff00 */
[----:B------:R-:W-:Y:S01]  /*17a0*/  UIADD3.X UR5, UR4, 0x40000040, URZ, UP0, !UPT ;  /* 0x4000004004057890 */ /* 0x000fe200087fe43f */
        /* <DEDUP_REMOVED lines=57> */
[----:B---3--:R-:W-:Y:S01]  /*1b40*/  IMAD.U32 R4, RZ, RZ, UR9 ;  /* 0x00000009ff047e24 */ /* 0x008fe2000f8e00ff */
[----:B------:R-:W-:Y:S01]  /*1b50*/  UMOV UR34, UR6 ;  /* 0x0000000600227c82 */ /* 0x000fe20008000000 */
[----:B------:R-:W-:Y:S01]  /*1b60*/  UMOV UR35, UR5 ;  /* 0x0000000500237c82 */ /* 0x000fe20008000000 */
[----:B------:R-:W-:Y:S01]  /*1b70*/  UMOV UR6, URZ ;  /* 0x0000003f00067c82 */ /* 0x000fe20008000000 */
[----:B------:R-:W-:-:S02]  /*1b80*/  UIADD3.64 UR30, UR34, 0x2, URZ ;  /* 0x00000002221e7897 */ /* 0x000fc4000fffe03f */
[----:B------:R-:W-:-:S12]  /*1b90*/  UIADD3.64 UR26, UR34, 0x4, URZ ;  /* 0x00000004221a7897 */ /* 0x000fd8000fffe03f */
.L_x_51:
[----:B--2---:R-:W-:Y:S01]  /*1ba0*/  BAR.SYNC.DEFER_BLOCKING 0x0 ;  /* 0x0000000000007b1d */ /* 0x004fe20000010000 */
[----:B------:R-:W-:Y:S01]  /*1bb0*/  ELECT P0, URZ, PT ;  /* 0x00000000003f782f */ /* 0x000fe20003800000 */
[----:B-----5:R-:W-:-:S03]  /*1bc0*/  @!P1 IMAD.MOV.U32 R2, RZ, RZ, 0xc000 ;  /* 0x0000c000ff029424 */ /* 0x020fc600078e00ff */
[----:B------:R-:W-:Y:S01]  /*1bd0*/  ISETP.LT.U32.AND P0, PT, R7, 0x20, P0 ;  /* 0x000000200700780c */ /* 0x000fe20000701070 */
[----:B------:R-:W-:-:S12]  /*1be0*/  UMOV UR10, UR6 ;  /* 0x00000006000a7c82 */ /* 0x000fd80008000000 */
[----:B------:R-:W-:Y:S01]  /*1bf0*/  VOTEU.ANY UP0, P0 ;  /* 0x00000000003f7886 */ /* 0x000fe20000000100 */
[----:B------:R-:W-:-:S04]  /*1c00*/  VOTEU.ANY UP1, P0 ;  /* 0x00000000003f7886 */ /* 0x000fc80000020100 */
[----:B------:R-:W-:Y:S02]  /*1c10*/  @UP0 UIADD3 UR4, UR8, 0x8000, URZ ;  /* 0x0000800008040890 */ /* 0x000fe4000fffe03f */
[----:B------:R1:W-:Y:S01]  /*1c20*/  @!P1 SYNCS.ARRIVE.TRANS64 RZ, [UR8+0xc000], R2 ;  /* 0x00c00002ffff99a7 */ /* 0x0003e20008000008 */
[----:B------:R-:W-:Y:S01]  /*1c30*/  @UP0 UIADD3 UR5, UR8, 0xc000, URZ ;  /* 0x0000c00008050890 */ /* 0x000fe2000fffe03f */
[----:B------:R-:W-:Y:S01]  /*1c40*/  @UP0 UMOV UR16, UR12 ;  /* 0x0000000c00100c82 */ /* 0x000fe20008000000 */
[----:B------:R-:W-:Y:S01]  /*1c50*/  @UP0 UMOV UR17, UR13 ;  /* 0x0000000d00110c82 */ /* 0x000fe20008000000 */
[----:B------:R-:W-:Y:S01]  /*1c60*/  @P0 IMAD.U32 R4, RZ, RZ, UR4 ;  /* 0x00000004ff040e24 */ /* 0x000fe2000f8e00ff */
[----:B-1----:R-:W-:-:S04]  /*1c70*/  SHF.L.U32 R2, R12, 0x1f, RZ ;  /* 0x0000001f0c027819 */ /* 0x002fc800000006ff */
[----:B------:R-:W-:Y:S01]  /*1c80*/  @P0 R2UR UR4, R4 ;  /* 0x00000000040402ca */ /* 0x000fe200000e0000 */
[----:B------:R-:W-:Y:S01]  /*1c90*/  BAR.SYNC.DEFER_BLOCKING 0x0 ;  /* 0x0000000000007b1d */ /* 0x000fe20000010000 */
[----:B------:R-:W-:-:S04]  /*1ca0*/  ELECT P0, URZ, PT ;  /* 0x00000000003f782f */ /* 0x000fc80003800000 */
[----:B------:R-:W-:-:S13]  /*1cb0*/  ISETP.LT.U32.AND P0, PT, R7, 0x20, P0 ;  /* 0x000000200700780c */ /* 0x000fda0000701070 */
[----:B------:R-:W-:-:S05]  /*1cc0*/  VOTEU.ANY UP0, P0 ;  /* 0x00000000003f7886 */ /* 0x000fca0000000100 */
[----:B------:R-:W-:Y:S01]  /*1cd0*/  @UP0 UIADD3 UR9, UR8, 0xc000, URZ ;  /* 0x0000c00008090890 */ /* 0x000fe2000fffe03f */
[----:B------:R1:W-:Y:S01]  /*1ce0*/  @UP1 UTMALDG.2D [UR4], [UR16] ;  /* 0x00000004100015b4 */ /* 0x0003e20008008000 */
[----:B------:R-:W-:Y:S01]  /*1cf0*/  VOTEU.ANY UP1, P0 ;  /* 0x00000000003f7886 */ /* 0x000fe20000020100 */
[----:B------:R2:W-:Y:S06]  /*1d00*/  MEMBAR.ALL.CTA ;  /* 0x0000000000007992 */ /* 0x0005ec0000008000 */
[----:B--2---:R-:W2:Y:S01]  /*1d10*/  FENCE.VIEW.ASYNC.S ;  /* 0x00000000000073c6 */ /* 0x004ea20000000000 */
[----:B-1----:R-:W-:Y:S01]  /*1d20*/  @UP0 UMOV UR4, UR14 ;  /* 0x0000000e00040c82 */ /* 0x002fe20008000000 */
[----:B------:R-:W-:Y:S01]  /*1d30*/  @UP0 UMOV UR5, UR15 ;  /* 0x0000000f00050c82 */ /* 0x000fe20008000000 */
[----:B--2---:R-:W-:Y:S06]  /*1d40*/  BAR.SYNC.DEFER_BLOCKING 0x0 ;  /* 0x0000000000007b1d */ /* 0x004fec0000010000 */
[----:B------:R1:W-:Y:S02]  /*1d50*/  @UP1 UTMALDG.2D [UR8], [UR4] ;  /* 0x00000008040015b4 */ /* 0x0003e40008008000 */
[----:B------:R-:W-:Y:S06]  /*1d60*/  BAR.SYNC.DEFER_BLOCKING 0x0 ;  /* 0x0000000000007b1d */ /* 0x000fec0000010000 */
[----:B------:R-:W2:Y:S02]  /*1d70*/  SYNCS.PHASECHK.TRANS64.TRYWAIT P0, [UR8+0xc000], R2 ;  /* 0x00c00002ff0075a7 */ /* 0x000ea40008000148 */
[----:B-12---:R-:W-:Y:S05]  /*1d80*/  @!P0 BRA `(.L_x_50) ;  /* 0x0000000c00448947 */ /* 0x006fea0003800000 */
.L_x_52:
[----:B------:R-:W1:Y:S01]  /*1d90*/  SHFL.IDX PT, R2, R5, RZ, 0x1f ;  /* 0x00001fff05027589 */ /* 0x000e6200000e0000 */
[----:B------:R-:W-:Y:S01]  /*1da0*/  WARPGROUP.ARRIVE ;  /* 0x00000000000079c5 */ /* 0x000fe20000000000 */
[----:B------:R-:W-:Y:S01]  /*1db0*/  UMOV UR38, UR18 ;  /* 0x0000001200267c82 */ /* 0x000fe20008000000 */
[----:B------:R-:W-:Y:S01]  /*1dc0*/  UMOV UR39, 0x40000040 ;  /* 0x4000004000277882 */ /* 0x000fe20000000000 */
[----:B------:R-:W-:Y:S01]  /*1dd0*/  UIADD3 UR6, UR6, 0x80, URZ ;  /* 0x0000008006067890 */ /* 0x000fe2000fffe03f */
[----:B------:R-:W-:Y:S01]  /*1de0*/  LOP3.LUT R12, R12, 0x1, RZ, 0x3c, !PT ;  /* 0x000000010c0c7812 */ /* 0x000fe200078e3cff */
[----:B-1----:R-:W-:-:S05]  /*1df0*/  IMAD.SHL.U32 R2, R2, 0x80, RZ ;  /* 0x0000008002027824 */ /* 0x002fca00078e00ff */
[----:B------:R-:W-:-:S04]  /*1e00*/  LOP3.LUT R3, R2, 0x200, RZ, 0xc0, !PT ;  /* 0x0000020002037812 */ /* 0x000fc800078ec0ff */
[----:B------:R-:W-:-:S04]  /*1e10*/  LEA.HI R3, R4, R3, RZ, 0x1c ;  /* 0x0000000304037211 */ /* 0x000fc800078fe0ff */
[----:B------:R-:W-:Y:S01]  /*1e20*/  LOP3.LUT R2, R3, 0x3fff, RZ, 0xc0, !PT ;  /* 0x00003fff03027812 */ /* 0x000fe200078ec0ff */
[----:B------:R-:W-:-:S03]  /*1e30*/  IMAD.MOV.U32 R3, RZ, RZ, 0x40000040 ;  /* 0x40000040ff037424 */ /* 0x000fc600078e00ff */
[C---:B------:R-:W-:Y:S02]  /*1e40*/  R2UR UR36, R2.reuse ;  /* 0x00000000022472ca */ /* 0x040fe400000e0000 */
[----:B------:R-:W-:Y:S01]  /*1e50*/  R2UR UR37, R3 ;  /* 0x00000000032572ca */ /* 0x000fe200000e0000 */
[----:B------:R-:W-:Y:S01]  /*1e60*/  IMAD.MOV.U32 R3, RZ, RZ, RZ ;  /* 0x000000ffff037224 */ /* 0x000fe200078e00ff */
[----:B------:R-:W-:-:S04]  /*1e70*/  IADD3 R2, P0, R2, 0x2, RZ ;  /* 0x0000000202027810 */ /* 0x000fc80007f1e0ff */
[----:B------:R-:W-:Y:S01]  /*1e80*/  IADD3.X R3, R3, 0x40000040, RZ, P0, !PT ;  /* 0x4000004003037810 */ /* 0x000fe200007fe4ff */
[----:B------:R-:W-:Y:S01]  /*1e90*/  IMAD.MOV.U32 R6, RZ, RZ, R2 ;  /* 0x000000ffff067224 */ /* 0x000fe200078e0002 */
[----:B------:R-:W-:Y:S02]  /*1ea0*/  R2UR UR32, R2 ;  /* 0x00000000022072ca */ /* 0x000fe400000e0000 */
[----:B------:R-:W-:Y:S02]  /*1eb0*/  R2UR UR33, R3 ;  /* 0x00000000032172ca */ /* 0x000fe400000e0000 */
[----:B------:R-:W-:Y:S01]  /*1ec0*/  IADD3 R8, P0, R6, 0x2, RZ ;  /* 0x0000000206087810 */ /* 0x000fe20007f1e0ff */
[----:B------:R-:W-:Y:S01]  /*1ed0*/  QGMMA.64x256x32.F32.E4M3.E4M3 R24, gdesc[UR36], R24, gsb0 ;  /* 0x03e00000241879f3 */ /* 0x000fe20008000818 */
[----:B------:R-:W-:Y:S02]  /*1ee0*/  IMAD.MOV.U32 R6, RZ, RZ, R3 ;  /* 0x000000ffff067224 */ /* 0x000fe400078e0003 */
[----:B------:R-:W-:-:S02]  /*1ef0*/  R2UR UR28, R8 ;  /* 0x00000000081c72ca */ /* 0x000fc400000e0000 */
[----:B------:R-:W-:Y:S02]  /*1f00*/  IMAD.X R9, RZ, RZ, R6, P0 ;  /* 0x000000ffff097224 */ /* 0x000fe400000e0606 */
[----:B------:R-:W-:Y:S02]  /*1f10*/  IMAD.MOV.U32 R6, RZ, RZ, R2 ;  /* 0x000000ffff067224 */ /* 0x000fe400078e0002 */
[----:B------:R-:W1:Y:S01]  /*1f20*/  LDC R2, c[0x0][0x230] ;  /* 0x00008c00ff027b82 */ /* 0x000e620000000800 */
[----:B------:R-:W-:Y:S02]  /*1f30*/  R2UR UR29, R9 ;  /* 0x00000000091d72ca */ /* 0x000fe400000e0000 */
[----:B------:R-:W-:-:S04]  /*1f40*/  IADD3 R8, P0, R6, 0x4, RZ ;  /* 0x0000000406087810 */ /* 0x000fc80007f1e0ff */
[----:B------:R-:W-:Y:S01]  /*1f50*/  R2UR UR24, R8 ;  /* 0x00000000081872ca */ /* 0x000fe200000e0000 */
[----:B------:R-:W-:-:S05]  /*1f60*/  IMAD.X R9, RZ, RZ, R3, P0 ;  /* 0x000000ffff097224 */ /* 0x000fca00000e0603 */
[----:B------:R-:W-:Y:S02]  /*1f70*/  R2UR UR25, R9 ;  /* 0x00000000091972ca */ /* 0x000fe400000e0000 */
[----:B-1----:R-:W-:Y:S01]  /*1f80*/  ISETP.LE.AND P0, PT, R2, UR6, PT ;  /* 0x0000000602007c0c */ /* 0x002fe2000bf03270 */
[----:B------:R-:W-:Y:S02]  /*1f90*/  WARPGROUP.DEPBAR.LE gsb0, 0x0 ;  /* 0x00008000000079c5 */ /* 0x000fe40000010000 */
[----:B------:R-:W-:-:S06]  /*1fa0*/  WARPGROUP.ARRIVE ;  /* 0x00000000000079c5 */ /* 0x000fcc0000000000 */
[----:B------:R-:W-:Y:S03]  /*1fb0*/  QGMMA.64x256x32.F32.E4M3.E4M3 R24, gdesc[UR32], R24, gsb0 ;  /* 0x03e00000201879f3 */ /* 0x000fe60008000818 */
[----:B------:R-:W-:Y:S02]  /*1fc0*/  WARPGROUP.DEPBAR.LE gsb0, 0x0 ;  /* 0x00008000000079c5 */ /* 0x000fe40000010000 */
[----:B------:R-:W-:-:S15]  /*1fd0*/  WARPGROUP.ARRIVE ;  /* 0x00000000000079c5 */ /* 0x000fde0000000000 */
[----:B------:R-:W-:-:S08]  /*1fe0*/  NOP ;  /* 0x0000000000007918 */ /* 0x000fd00000000000 */
[----:B------:R-:W-:Y:S03]  /*1ff0*/  QGMMA.64x256x32.F32.E4M3.E4M3 R24, gdesc[UR28], R24, gsb0 ;  /* 0x03e000001c1879f3 */ /* 0x000fe60008000818 */
[----:B------:R-:W-:Y:S02]  /*2000*/  WARPGROUP.DEPBAR.LE gsb0, 0x0 ;  /* 0x00008000000079c5 */ /* 0x000fe40000010000 */
[----:B------:R-:W-:-:S15]  /*2010*/  WARPGROUP.ARRIVE ;  /* 0x00000000000079c5 */ /* 0x000fde0000000000 */
[----:B------:R-:W-:-:S08]  /*2020*/  NOP ;  /* 0x0000000000007918 */ /* 0x000fd00000000000 */
[----:B------:R-:W-:Y:S03]  /*2030*/  QGMMA.64x256x32.F32.E4M3.E4M3 R24, gdesc[UR24], R24, gsb0 ;  /* 0x03e00000181879f3 */ /* 0x000fe60008000818 */
[----:B------:R-:W-:Y:S02]  /*2040*/  WARPGROUP.DEPBAR.LE gsb0, 0x0 ;  /* 0x00008000000079c5 */ /* 0x000fe40000010000 */
[----:B------:R-:W-:Y:S05]  /*2050*/  @!P0 BRA `(.L_x_51) ;  /* 0xfffffff800d08947 */ /* 0x000fea000383ffff */
.L_x_49:
[----:B--2---:R-:W-:Y:S01]  /*2060*/  BAR.SYNC.DEFER_BLOCKING 0x0 ;  /* 0x0000000000007b1d */ /* 0x004fe20000010000 */
[C---:B-----5:R-:W-:Y:S01]  /*2070*/  IMAD.SHL.U32 R2, R0.reuse, 0x40, RZ ;  /* 0x0000004000027824 */ /* 0x060fe200078e00ff */
[C---:B------:R-:W-:Y:S01]  /*2080*/  LOP3.LUT R3, R0.reuse, 0x1c, RZ, 0xc0, !PT ;  /* 0x0000001c00037812 */ /* 0x040fe200078ec0ff */
[----:B---3--:R-:W-:Y:S01]  /*2090*/  IMAD.SHL.U32 R4, R0, 0x2, RZ ;  /* 0x0000000200047824 */ /* 0x008fe200078e00ff */
[----:B------:R-:W-:Y:S02]  /*20a0*/  LOP3.LUT R5, R5, 0x1, RZ, 0xc0, !PT ;  /* 0x0000000105057812 */ /* 0x000fe400078ec0ff */
[----:B------:R-:W-:Y:S02]  /*20b0*/  ELECT P0, URZ, PT ;  /* 0x00000000003f782f */ /* 0x000fe40003800000 */
[----:B------:R-:W-:Y:S01]  /*20c0*/  LOP3.LUT R2, R2, 0x3800, RZ, 0xc0, !PT ;  /* 0x0000380002027812 */ /* 0x000fe200078ec0ff */
[----:B------:R-:W-:Y:S01]  /*20d0*/  UMOV UR18, UR7 ;  /* 0x0000000700127c82 */ /* 0x000fe20008000000 */
[----:B------:R-:W-:-:S02]  /*20e0*/  LOP3.LUT R4, R4, 0x6, RZ, 0xc0, !PT ;  /* 0x0000000604047812 */ /* 0x000fc400078ec0ff */
[----:B------:R-:W-:Y:S01]  /*20f0*/  F2FP.SATFINITE.E4M3.F32.PACK_AB_MERGE_C R24, R25, R24, RZ ;  /* 0x000000181918723e */ /* 0x000fe200048070ff */
[----:B------:R-:W-:Y:S01]  /*2100*/  IMAD R2, R3, 0x20, R2 ;  /* 0x0000002003027824 */ /* 0x000fe200078e0202 */
[----:B------:R-:W-:Y:S01]  /*2110*/  F2FP.SATFINITE.E4M3.F32.PACK_AB_MERGE_C R26, R27, R26, RZ ;  /* 0x0000001a1b1a723e */ /* 0x000fe200048070ff */
[----:B------:R-:W-:Y:S01]  /*2120*/  IMAD R3, R3, 0x4, R4 ;  /* 0x0000000403037824 */ /* 0x000fe200078e0204 */
[----:B------:R-:W-:Y:S02]  /*2130*/  F2FP.SATFINITE.E4M3.F32.PACK_AB_MERGE_C R28, R29, R28, RZ ;  /* 0x0000001c1d1c723e */ /* 0x000fe400048070ff */
[----:B------:R-:W-:Y:S01]  /*2140*/  F2FP.SATFINITE.E4M3.F32.PACK_AB_MERGE_C R30, R31, R30, RZ ;  /* 0x0000001e1f1e723e */ /* 0x000fe200048070ff */
[----:B------:R-:W-:Y:S01]  /*2150*/  IMAD.IADD R3, R2, 0x1, R3 ;  /* 0x0000000102037824 */ /* 0x000fe200078e0203 */
[----:B------:R-:W-:Y:S02]  /*2160*/  F2FP.SATFINITE.E4M3.F32.PACK_AB_MERGE_C R88, R89, R88, RZ ;  /* 0x000000585958723e */ /* 0x000fe400048070ff */
[----:B------:R-:W-:-:S02]  /*2170*/  F2FP.SATFINITE.E4M3.F32.PACK_AB_MERGE_C R90, R91, R90, RZ ;  /* 0x0000005a5b5a723e */ /* 0x000fc400048070ff */
[----:B------:R-:W-:Y:S02]  /*2180*/  F2FP.SATFINITE.E4M3.F32.PACK_AB_MERGE_C R92, R93, R92, RZ ;  /* 0x0000005c5d5c723e */ /* 0x000fe400048070ff */
[----:B------:R-:W-:Y:S01]  /*2190*/  F2FP.SATFINITE.E4M3.F32.PACK_AB_MERGE_C R94, R95, R94, RZ ;  /* 0x0000005e5f5e723e */ /* 0x000fe200048070ff */
[----:B------:R-:W2:Y:S01]  /*21a0*/  @!P1 SYNCS.CCTL.IV [UR8+0xc000] ;  /* 0x00c00000ff0099b1 */ /* 0x000ea20008000008 */
[----:B------:R-:W-:Y:S01]  /*21b0*/  R2UR UR16, R5 ;  /* 0x00000000051072ca */ /* 0x000fe200000e0000 */
[----:B--2---:R-:W-:Y:S01]  /*21c0*/  STS.U16 [R3+UR8], R24 ;  /* 0x0000001803007988 */ /* 0x004fe20008000408 */
[----:B------:R-:W-:Y:S02]  /*21d0*/  F2FP.SATFINITE.E4M3.F32.PACK_AB_MERGE_C R32, R33, R32, RZ ;  /* 0x000000202120723e */ /* 0x000fe400048070ff */
[----:B------:R-:W-:Y:S01]  /*21e0*/  F2FP.SATFINITE.E4M3.F32.PACK_AB_MERGE_C R34, R35, R34, RZ ;  /* 0x000000222322723e */ /* 0x000fe200048070ff */
[----:B------:R-:W-:Y:S01]  /*21f0*/  STS.U16 [R3+UR8+0x400], R26 ;  /* 0x0004001a03007988 */ /* 0x000fe20008000408 */
[----:B------:R-:W-:-:S02]  /*2200*/  F2FP.SATFINITE.E4M3.F32.PACK_AB_MERGE_C R36, R37, R36, RZ ;  /* 0x000000242524723e */ /* 0x000fc400048070ff */
[----:B------:R-:W-:Y:S01]  /*2210*/  F2FP.SATFINITE.E4M3.F32.PACK_AB_MERGE_C R38, R39, R38, RZ ;  /* 0x000000262726723e */ /* 0x000fe200048070ff */
[----:B------:R-:W-:Y:S01]  /*2220*/  STS.U16 [R3+UR8+0x8], R28 ;  /* 0x0000081c03007988 */ /* 0x000fe20008000408 */
[----:B------:R-:W-:Y:S02]  /*2230*/  F2FP.SATFINITE.E4M3.F32.PACK_AB_MERGE_C R96, R97, R96, RZ ;  /* 0x000000606160723e */ /* 0x000fe400048070ff */
[----:B------:R-:W-:Y:S01]  /*2240*/  F2FP.SATFINITE.E4M3.F32.PACK_AB_MERGE_C R98, R99, R98, RZ ;  /* 0x000000626362723e */ /* 0x000fe200048070ff */
[----:B------:R-:W-:Y:S01]  /*2250*/  STS.U16 [R3+UR8+0x408], R30 ;  /* 0x0004081e03007988 */ /* 0x000fe20008000408 */
[----:B------:R-:W-:Y:S01]  /*2260*/  F2FP.SATFINITE.E4M3.F32.PACK_AB_MERGE_C R100, R101, R100, RZ ;  /* 0x000000646564723e */ /* 0x000fe200048070ff */
[----:B------:R-:W-:Y:S01]  /*2270*/  ULEA UR17, UR16, UR11, 0x7 ;  /* 0x0000000b10117291 */ /* 0x000fe2000f8e383f */
[----:B------:R-:W-:Y:S01]  /*2280*/  F2FP.SATFINITE.E4M3.F32.PACK_AB_MERGE_C R102, R103, R102, RZ ;  /* 0x000000666766723e */ /* 0x000fe200048070ff */
[----:B------:R-:W-:Y:S01]  /*2290*/  STS.U16 [R3+UR8+0x4000], R88 ;  /* 0x0040005803007988 */ /* 0x000fe20008000408 */
[----:B------:R-:W-:Y:S01]  /*22a0*/  ISETP.LT.U32.AND P0, PT, R7, 0x40, P0 ;  /* 0x000000400700780c */ /* 0x000fe20000701070 */
[----:B------:R-:W-:Y:S01]  /*22b0*/  ULEA UR16, UR16, UR8, 0xe ;  /* 0x0000000810107291 */ /* 0x000fe2000f8e703f */
[----:B------:R-:W-:Y:S01]  /*22c0*/  LOP3.LUT R5, R3, 0x10, RZ, 0x3c, !PT ;  /* 0x0000001003057812 */ /* 0x000fe200078e3cff */
        /* <DEDUP_REMOVED lines=8> */
[----:B------:R-:W-:Y:S01]  /*2350*/  VOTEU.ANY UP0, P0 ;  /* 0x00000000003f7886 */ /* 0x000fe20000000100 */
[----:B------:R-:W-:Y:S01]  /*2360*/  F2FP.SATFINITE.E4M3.F32.PACK_AB_MERGE_C R106, R107, R106, RZ ;  /* 0x0000006a6b6a723e */ /* 0x000fe200048070ff */
[----:B------:R-:W-:Y:S01]  /*2370*/  STS.U16 [R5+UR8], R32 ;  /* 0x0000002005007988 */ /* 0x000fe20008000408 */
[----:B------:R-:W-:Y:S01]  /*2380*/  F2FP.SATFINITE.E4M3.F32.PACK_AB_MERGE_C R108, R109, R108, RZ ;  /* 0x0000006c6d6c723e */ /* 0x000fe200048070ff */
[----:B------:R-:W-:Y:S01]  /*2390*/  VOTEU.ANY UP1, P0 ;  /* 0x00000000003f7886 */ /* 0x000fe20000020100 */
[----:B------:R-:W-:Y:S01]  /*23a0*/  F2FP.SATFINITE.E4M3.F32.PACK_AB_MERGE_C R110, R111, R110, RZ ;  /* 0x0000006e6f6e723e */ /* 0x000fe200048070ff */
[----:B------:R-:W-:Y:S01]  /*23b0*/  STS.U16 [R5+UR8+0x400], R34 ;  /* 0x0004002205007988 */ /* 0x000fe20008000408 */
[----:B------:R-:W-:Y:S01]  /*23c0*/  LOP3.LUT R7, R3, 0x20, RZ, 0x3c, !PT ;  /* 0x0000002003077812 */ /* 0x000fe200078e3cff */
[----:B-1----:R-:W-:Y:S01]  /*23d0*/  @UP0 UMOV UR4, UR19 ;  /* 0x0000001300040c82 */ /* 0x002fe20008000000 */
[----:B------:R-:W-:Y:S01]  /*23e0*/  F2FP.SATFINITE.E4M3.F32.PACK_AB_MERGE_C R48, R49, R48, RZ ;  /* 0x000000303130723e */ /* 0x000fe200048070ff */
[----:B------:R-:W-:Y:S01]  /*23f0*/  STS.U16 [R5+UR8+0x8], R36 ;  /* 0x0000082405007988 */ /* 0x000fe20008000408 */
[----:B------:R-:W-:Y:S01]  /*2400*/  F2FP.SATFINITE.E4M3.F32.PACK_AB_MERGE_C R50, R51, R50, RZ ;  /* 0x000000323332723e */ /* 0x000fe200048070ff */
[----:B------:R-:W-:Y:S01]  /*2410*/  @UP0 UMOV UR5, UR20 ;  /* 0x0000001400050c82 */ /* 0x000fe20008000000 */
        /* <DEDUP_REMOVED lines=8> */
[----:B------:R-:W-:Y:S02]  /*24a0*/  F2FP.SATFINITE.E4M3.F32.PACK_AB_MERGE_C R118, R119, R118, RZ ;  /* 0x000000767776723e */ /* 0x000fe400048070ff */
[----:B------:R-:W-:Y:S01]  /*24b0*/  LOP3.LUT R9, R3, 0x30, RZ, 0x3c, !PT ;  /* 0x0000003003097812 */ /* 0x000fe200078e3cff */
[----:B------:R-:W-:Y:S01]  /*24c0*/  STS.U16 [R5+UR8+0x4008], R100 ;  /* 0x0040086405007988 */ /* 0x000fe20008000408 */
[----:B------:R-:W-:-:S02]  /*24d0*/  F2FP.SATFINITE.E4M3.F32.PACK_AB_MERGE_C R56, R57, R56, RZ ;  /* 0x000000383938723e */ /* 0x000fc400048070ff */
[----:B------:R-:W-:Y:S01]  /*24e0*/  F2FP.SATFINITE.E4M3.F32.PACK_AB_MERGE_C R58, R59, R58, RZ ;  /* 0x0000003a3b3a723e */ /* 0x000fe200048070ff */
[----:B------:R1:W-:Y:S01]  /*24f0*/  STS.U16 [R5+UR8+0x4408], R102 ;  /* 0x0044086605007988 */ /* 0x0003e20008000408 */
[----:B------:R-:W-:Y:S02]  /*2500*/  F2FP.SATFINITE.E4M3.F32.PACK_AB_MERGE_C R60, R61, R60, RZ ;  /* 0x0000003c3d3c723e */ /* 0x000fe400048070ff */
[----:B------:R-:W-:Y:S01]  /*2510*/  F2FP.SATFINITE.E4M3.F32.PACK_AB_MERGE_C R62, R63, R62, RZ ;  /* 0x0000003e3f3e723e */ /* 0x000fe200048070ff */
[----:B------:R-:W-:Y:S01]  /*2520*/  STS.U16 [R7+UR8], R40 ;  /* 0x0000002807007988 */ /* 0x000fe20008000408 */
[----:B------:R-:W-:Y:S02]  /*2530*/  F2FP.SATFINITE.E4M3.F32.PACK_AB_MERGE_C R120, R121, R120, RZ ;  /* 0x000000787978723e */ /* 0x000fe400048070ff */
[----:B------:R-:W-:Y:S01]  /*2540*/  F2FP.SATFINITE.E4M3.F32.PACK_AB_MERGE_C R122, R123, R122, RZ ;  /* 0x0000007a7b7a723e */ /* 0x000fe200048070ff */
[----:B------:R-:W-:Y:S01]  /*2550*/  STS.U16 [R7+UR8+0x400], R42 ;  /* 0x0004002a07007988 */ /* 0x000fe20008000408 */
[----:B------:R-:W-:-:S02]  /*2560*/  F2FP.SATFINITE.E4M3.F32.PACK_AB_MERGE_C R124, R125, R124, RZ ;  /* 0x0000007c7d7c723e */ /* 0x000fc400048070ff */
[----:B------:R-:W-:Y:S01]  /*2570*/  F2FP.SATFINITE.E4M3.F32.PACK_AB_MERGE_C R126, R127, R126, RZ ;  /* 0x0000007e7f7e723e */ /* 0x000fe200048070ff */
[----:B------:R-:W-:Y:S01]  /*2580*/  STS.U16 [R7+UR8+0x8], R44 ;  /* 0x0000082c07007988 */ /* 0x000fe20008000408 */
[----:B-1----:R-:W-:Y:S02]  /*2590*/  LOP3.LUT R5, R3, 0x40, RZ, 0x3c, !PT ;  /* 0x0000004003057812 */ /* 0x002fe400078e3cff */
[----:B------:R-:W-:Y:S01]  /*25a0*/  F2FP.SATFINITE.E4M3.F32.PACK_AB_MERGE_C R64, R65, R64, RZ ;  /* 0x000000404140723e */ /* 0x000fe200048070ff */
[----:B------:R-:W-:Y:S01]  /*25b0*/  STS.U16 [R7+UR8+0x408], R46 ;  /* 0x0004082e07007988 */ /* 0x000fe20008000408 */
        /* <DEDUP_REMOVED lines=10> */
[----:B------:R-:W-:Y:S01]  /*2660*/  F2FP.SATFINITE.E4M3.F32.PACK_AB_MERGE_C R72, R73, R72, RZ ;  /* 0x000000484948723e */ /* 0x000fe200048070ff */
[----:B------:R1:W-:Y:S01]  /*2670*/  STS.U16 [R7+UR8+0x4408], R110 ;  /* 0x0044086e07007988 */ /* 0x0003e20008000408 */
[----:B------:R-:W-:-:S02]  /*2680*/  F2FP.SATFINITE.E4M3.F32.PACK_AB_MERGE_C R74, R75, R74, RZ ;  /* 0x0000004a4b4a723e */ /* 0x000fc400048070ff */
[----:B------:R-:W-:Y:S01]  /*2690*/  F2FP.SATFINITE.E4M3.F32.PACK_AB_MERGE_C R76, R77, R76, RZ ;  /* 0x0000004c4d4c723e */ /* 0x000fe200048070ff */
[----:B------:R-:W-:Y:S01]  /*26a0*/  STS.U16 [R9+UR8], R48 ;  /* 0x0000003009007988 */ /* 0x000fe20008000408 */
[----:B------:R-:W-:Y:S02]  /*26b0*/  F2FP.SATFINITE.E4M3.F32.PACK_AB_MERGE_C R78, R79, R78, RZ ;  /* 0x0000004e4f4e723e */ /* 0x000fe400048070ff */
[----:B------:R-:W-:Y:S01]  /*26c0*/  F2FP.SATFINITE.E4M3.F32.PACK_AB_MERGE_C R136, R137, R136, RZ ;  /* 0x000000888988723e */ /* 0x000fe200048070ff */
[----:B------:R-:W-:Y:S01]  /*26d0*/  STS.U16 [R9+UR8+0x400], R50 ;  /* 0x0004003209007988 */ /* 0x000fe20008000408 */
[----:B------:R-:W-:Y:S02]  /*26e0*/  F2FP.SATFINITE.E4M3.F32.PACK_AB_MERGE_C R138, R139, R138, RZ ;  /* 0x0000008a8b8a723e */ /* 0x000fe400048070ff */
[----:B-1----:R-:W-:Y:S01]  /*26f0*/  LOP3.LUT R7, R3, 0x50, RZ, 0x3c, !PT ;  /* 0x0000005003077812 */ /* 0x002fe200078e3cff */
        /* <DEDUP_REMOVED lines=15> */
[----:B------:R1:W-:Y:S04]  /*27f0*/  STS.U16 [R9+UR8+0x4408], R118 ;  /* 0x0044087609007988 */ /* 0x0003e80008000408 */
[----:B------:R-:W-:Y:S04]  /*2800*/  STS.U16 [R5+UR8], R56 ;  /* 0x0000003805007988 */ /* 0x000fe80008000408 */
[----:B------:R-:W-:Y:S01]  /*2810*/  STS.U16 [R5+UR8+0x400], R58 ;  /* 0x0004003a05007988 */ /* 0x000fe20008000408 */
[----:B-1----:R-:W-:-:S02]  /*2820*/  LOP3.LUT R9, R3, 0x60, RZ, 0x3c, !PT ;  /* 0x0000006003097812 */ /* 0x002fc400078e3cff */
[----:B------:R-:W-:Y:S01]  /*2830*/  LOP3.LUT R3, R3, 0x70, RZ, 0x3c, !PT ;  /* 0x0000007003037812 */ /* 0x000fe200078e3cff */
[----:B------:R-:W-:Y:S04]  /*2840*/  STS.U16 [R5+UR8+0x8], R60 ;  /* 0x0000083c05007988 */ /* 0x000fe80008000408 */
[----:B------:R-:W-:Y:S04]  /*2850*/  STS.U16 [R5+UR8+0x408], R62 ;  /* 0x0004083e05007988 */ /* 0x000fe80008000408 */
[----:B------:R-:W-:Y:S04]  /*2860*/  STS.U16 [R5+UR8+0x4000], R120 ;  /* 0x0040007805007988 */ /* 0x000fe80008000408 */
[----:B------:R-:W-:Y:S04]  /*2870*/  STS.U16 [R5+UR8+0x4400], R122 ;  /* 0x0044007a05007988 */ /* 0x000fe80008000408 */
[----:B------:R-:W-:Y:S04]  /*2880*/  STS.U16 [R5+UR8+0x4008], R124 ;  /* 0x0040087c05007988 */ /* 0x000fe80008000408 */
[----:B------:R-:W-:Y:S04]  /*2890*/  STS.U16 [R5+UR8+0x4408], R126 ;  /* 0x0044087e05007988 */ /* 0x000fe80008000408 */
[----:B------:R-:W-:Y:S04]  /*28a0*/  STS.U16 [R7+UR8], R64 ;  /* 0x0000004007007988 */ /* 0x000fe80008000408 */
[----:B------:R-:W-:Y:S04]  /*28b0*/  STS.U16 [R7+UR8+0x400], R66 ;  /* 0x0004004207007988 */ /* 0x000fe80008000408 */
        /* <DEDUP_REMOVED lines=21> */
[----:B------:R-:W-:Y:S01]  /*2a10*/  STS.U16 [R3+UR8+0x4408], R150 ;  /* 0x0044089603007988 */ /* 0x000fe20008000408 */
[----:B------:R1:W-:Y:S06]  /*2a20*/  MEMBAR.ALL.CTA ;  /* 0x0000000000007992 */ /* 0x0003ec0000008000 */
[----:B-1----:R-:W1:Y:S02]  /*2a30*/  FENCE.VIEW.ASYNC.S ;  /* 0x00000000000073c6 */ /* 0x002e640000000000 */
[----:B-1----:R-:W-:Y:S06]  /*2a40*/  BAR.SYNC.DEFER_BLOCKING 0x0 ;  /* 0x0000000000007b1d */ /* 0x002fec0000010000 */
[----:B------:R1:W-:Y:S01]  /*2a50*/  @UP1 UTMASTG.2D [UR16], [UR4] ;  /* 0x00000010040013b5 */ /* 0x0003e20008008000 */
[----:B------:R0:W-:Y:S01]  /*2a60*/  UTMACMDFLUSH ;  /* 0x00000000000079b7 */ /* 0x0001e20000000000 */
[----:B------:R-:W-:-:S04]  /*2a70*/  DEPBAR.LE SB0, 0x0 ;  /* 0x000080000000791a */ /* 0x000fc80000000000 */
[----:B------:R-:W-:Y:S06]  /*2a80*/  BAR.SYNC.DEFER_BLOCKING 0x0 ;  /* 0x0000000000007b1d */ /* 0x000fec0000010000 */
[----:B-1----:R-:W-:Y:S05]  /*2a90*/  EXIT ;  /* 0x000000000000794d */ /* 0x002fea0003800000 */
.L_x_50:
[----:B------:R-:W1:Y:S02]  /*2aa0*/  SYNCS.PHASECHK.TRANS64.TRYWAIT P0, [UR8+0xc000], R2 ;  /* 0x00c00002ff0075a7 */ /* 0x000e640008000148 */
[----:B-1----:R-:W-:Y:S05]  /*2ab0*/  @!P0 BRA `(.L_x_50) ;  /* 0xfffffffc00f88947 */ /* 0x002fea000383ffff */
[----:B------:R-:W-:Y:S05]  /*2ac0*/  BRA `(.L_x_52) ;  /* 0xfffffff000b07947 */ /* 0x000fea000383ffff */
.L_x_53:
[----:B------:R-:W-:-:S00]  /*2ad0*/  BRA `(.L_x_53) ;  /* 0xfffffffc00fc7947 */ /* 0x000fc0000383ffff */
[----:B------:R-:W-:-:S00]  /*2ae0*/  NOP ;  /* 0x0000000000007918 */ /* 0x000fc00000000000 */
        /* <DEDUP_REMOVED lines=9> */
.L_x_54:


//--------------------- .nv.shared.gluon_wgmma    --------------------------
	.section	.nv.shared.gluon_wgmma,"aw",@nobits
	.sectionflags	@""
	.align	16
	.zero		1024


//--------------------- .nv.shared.reserved.0     --------------------------
	.section	.nv.shared.reserved.0,"aw",@nobits
	.weak		__nv_reservedSMEM_offset_0_alias
	.size		__nv_reservedSMEM_offset_0_alias, 0, 0
	.other		__nv_reservedSMEM_offset_0_alias,@"STO_CUDA_RESERVED_SHARED STV_DEFAULT"
__nv_reservedSMEM_offset_0_alias:
	.zero		0


//--------------------- .nv.constant0.gluon_wgmma --------------------------
	.section	.nv.constant0.gluon_wgmma,"a",@progbits
	.sectionflags	@""
	.align	4
.nv.constant0.gluon_wgmma:
	.zero		608


//--------------------- SYMBOLS --------------------------

	.type		.nv.reservedSmem.offset0,@object
	.size		.nv.reservedSmem.offset0,0x4
